	.target	sm_100a

	.elftype	@"ET_EXEC"


//--------------------- .note.nv.tkinfo           --------------------------
	.section	.note.nv.tkinfo,"",@"SHT_NOTE"
	.sectionflags	@"SHF_NOTE_NV_TKINFO"
	.tkinfo
        /*0018*/ 	.word	0x00000002
        /*0030*/ 	.string	""
        /*0030*/ 	.string	"ptxas"
        /*0030*/ 	.string	"Cuda compilation tools, release 13.0, V13.0.88"
        /*0030*/ 	.string	"Build cuda_13.0.r13.0/compiler.36424714_0"
        /*0030*/ 	.string	"-arch sm_100a -m 64 "



//--------------------- .note.nv.cuinfo           --------------------------
	.section	.note.nv.cuinfo,"",@"SHT_NOTE"
	.sectionflags	@"SHF_NOTE_NV_CUINFO"
        /*0018*/ 	.short	0x0002
        /*001a*/ 	.short	0x0064
        /*001c*/ 	.short	0x0082
	.zero		2


//--------------------- .nv.info                  --------------------------
	.section	.nv.info,"",@"SHT_CUDA_INFO"
	.align	4


	//----- nvinfo : EIATTR_REGCOUNT
	.align		4
        /*0000*/ 	.byte	0x04, 0x2f
        /*0002*/ 	.short	(.L_19 - .L_18)
	.align		4
.L_18:
        /*0004*/ 	.word	index@(_ZN7cutlass13device_kernelINS_4gemm6kernel13GemmUniversalIN4cute5tupleIJiiiiEEENS1_10collective13CollectiveMmaINS1_35MainloopSm100TmaUmmaWarpSpecializedILi21ELi2ELi4ENS5_IJNS4_1CILi1EEESB_SB_EEEEENS5_IJNSA_ILi64EEENSA_ILi224EEENSA_ILi32EEEEEEaNS5_IJlSB_lEEEaSI_NS4_8TiledMMAINS4_8MMA_AtomIJNS4_15SM100_MMA_S8_SSIaaiLi64ELi224ELNS4_4UMMA5MajorE0ELSN_0ELNSM_8SaturateE0EEEEEENS4_6LayoutISC_NS5_IJNSA_ILi0EEESS_SS_EEEEENS5_IJNS4_10UnderscoreESV_SV_EEEEENS4_13SM90_TMA_LOADENS4_14ComposedLayoutINS4_7SwizzleILi1ELi4ELi3EEENS4_18smem_ptr_flag_bitsILi8EEENSR_INS5_IJNSA_ILi8EEESG_EEENS5_IJSG_SB_EEEEEEEvNS4_8identityESY_S18_vS19_EENS_8epilogue10collective18CollectiveEpilogueINS1B_23Sm100TmaWarpSpecializedILi1ELi1ELi112ELb0ELb0EEEJSH_NS5_IJNSR_ISE_SB_EENSR_ISF_SB_EEEEEaSI_aSI_NS1B_6fusion15FusionCallbacksIS1F_NS1J_17LinearCombinationIaiaiLNS_15FloatRoundStyleE2EEESH_S1I_JEEENS4_5SM1004TMEM4LOAD26SM100_TMEM_LOAD_16dp32b16xESY_S18_NS4_39AutoVectorizingCopyWithAssumedAlignmentILi128EEENS4_14SM90_TMA_STOREES18_S1U_S1U_EEEvvEEEEvNT_6ParamsE)
        /*0008*/ 	.word	0x000000f4


	//----- nvinfo : EIATTR_FRAME_SIZE
	.align		4
.L_19:
        /*000c*/ 	.byte	0x04, 0x11
        /*000e*/ 	.short	(.L_21 - .L_20)
	.align		4
.L_20:
        /*0010*/ 	.word	index@($__internal_2_$__cuda_sm10x_tcgen05_guardrail_trap_unallocated_columns_being_dealloced)
        /*0014*/ 	.word	0x00000000


	//----- nvinfo : EIATTR_FRAME_SIZE
	.align		4
.L_21:
        /*0018*/ 	.byte	0x04, 0x11
        /*001a*/ 	.short	(.L_23 - .L_22)
	.align		4
.L_22:
        /*001c*/ 	.word	index@($__internal_1_$__cuda_sm10x_tcgen05_guardrail_trap_phase_invalid_during_alloc)
        /*0020*/ 	.word	0x00000000


	//----- nvinfo : EIATTR_FRAME_SIZE
	.align		4
.L_23:
        /*0024*/ 	.byte	0x04, 0x11
        /*0026*/ 	.short	(.L_25 - .L_24)
	.align		4
.L_24:
        /*0028*/ 	.word	index@($__internal_0_$__cuda_sm10x_tcgen05_guardrail_trap_col_being_dealloced_not_returned_by_alloc)
        /*002c*/ 	.word	0x00000000


	//----- nvinfo : EIATTR_FRAME_SIZE
	.align		4
.L_25:
        /*0030*/ 	.byte	0x04, 0x11
        /*0032*/ 	.short	(.L_27 - .L_26)
	.align		4
.L_26:
        /*0034*/ 	.word	index@(_ZN7cutlass13device_kernelINS_4gemm6kernel13GemmUniversalIN4cute5tupleIJiiiiEEENS1_10collective13CollectiveMmaINS1_35MainloopSm100TmaUmmaWarpSpecializedILi21ELi2ELi4ENS5_IJNS4_1CILi1EEESB_SB_EEEEENS5_IJNSA_ILi64EEENSA_ILi224EEENSA_ILi32EEEEEEaNS5_IJlSB_lEEEaSI_NS4_8TiledMMAINS4_8MMA_AtomIJNS4_15SM100_MMA_S8_SSIaaiLi64ELi224ELNS4_4UMMA5MajorE0ELSN_0ELNSM_8SaturateE0EEEEEENS4_6LayoutISC_NS5_IJNSA_ILi0EEESS_SS_EEEEENS5_IJNS4_10UnderscoreESV_SV_EEEEENS4_13SM90_TMA_LOADENS4_14ComposedLayoutINS4_7SwizzleILi1ELi4ELi3EEENS4_18smem_ptr_flag_bitsILi8EEENSR_INS5_IJNSA_ILi8EEESG_EEENS5_IJSG_SB_EEEEEEEvNS4_8identityESY_S18_vS19_EENS_8epilogue10collective18CollectiveEpilogueINS1B_23Sm100TmaWarpSpecializedILi1ELi1ELi112ELb0ELb0EEEJSH_NS5_IJNSR_ISE_SB_EENSR_ISF_SB_EEEEEaSI_aSI_NS1B_6fusion15FusionCallbacksIS1F_NS1J_17LinearCombinationIaiaiLNS_15FloatRoundStyleE2EEESH_S1I_JEEENS4_5SM1004TMEM4LOAD26SM100_TMEM_LOAD_16dp32b16xESY_S18_NS4_39AutoVectorizingCopyWithAssumedAlignmentILi128EEENS4_14SM90_TMA_STOREES18_S1U_S1U_EEEvvEEEEvNT_6ParamsE)
        /*0038*/ 	.word	0x00000000


	//----- nvinfo : EIATTR_MIN_STACK_SIZE
	.align		4
.L_27:
        /*003c*/ 	.byte	0x04, 0x12
        /*003e*/ 	.short	(.L_29 - .L_28)
	.align		4
.L_28:
        /*0040*/ 	.word	index@(_ZN7cutlass13device_kernelINS_4gemm6kernel13GemmUniversalIN4cute5tupleIJiiiiEEENS1_10collective13CollectiveMmaINS1_35MainloopSm100TmaUmmaWarpSpecializedILi21ELi2ELi4ENS5_IJNS4_1CILi1EEESB_SB_EEEEENS5_IJNSA_ILi64EEENSA_ILi224EEENSA_ILi32EEEEEEaNS5_IJlSB_lEEEaSI_NS4_8TiledMMAINS4_8MMA_AtomIJNS4_15SM100_MMA_S8_SSIaaiLi64ELi224ELNS4_4UMMA5MajorE0ELSN_0ELNSM_8SaturateE0EEEEEENS4_6LayoutISC_NS5_IJNSA_ILi0EEESS_SS_EEEEENS5_IJNS4_10UnderscoreESV_SV_EEEEENS4_13SM90_TMA_LOADENS4_14ComposedLayoutINS4_7SwizzleILi1ELi4ELi3EEENS4_18smem_ptr_flag_bitsILi8EEENSR_INS5_IJNSA_ILi8EEESG_EEENS5_IJSG_SB_EEEEEEEvNS4_8identityESY_S18_vS19_EENS_8epilogue10collective18CollectiveEpilogueINS1B_23Sm100TmaWarpSpecializedILi1ELi1ELi112ELb0ELb0EEEJSH_NS5_IJNSR_ISE_SB_EENSR_ISF_SB_EEEEEaSI_aSI_NS1B_6fusion15FusionCallbacksIS1F_NS1J_17LinearCombinationIaiaiLNS_15FloatRoundStyleE2EEESH_S1I_JEEENS4_5SM1004TMEM4LOAD26SM100_TMEM_LOAD_16dp32b16xESY_S18_NS4_39AutoVectorizingCopyWithAssumedAlignmentILi128EEENS4_14SM90_TMA_STOREES18_S1U_S1U_EEEvvEEEEvNT_6ParamsE)
        /*0044*/ 	.word	0x00000000
.L_29:


//--------------------- .nv.compat                --------------------------
	.section	.nv.compat,"",@"SHT_CUDA_COMPAT_INFO"
	.align	4
        /*0000*/ 	.byte	0x02, 0x09, 0x01, 0x00, 0x02, 0x02, 0x03, 0x00, 0x02, 0x05, 0x06, 0x00, 0x03, 0x07, 0x01, 0x01
        /*0010*/ 	.byte	0x02, 0x03, 0x01, 0x00, 0x02, 0x06, 0x01, 0x00, 0x04, 0x0b, 0x08, 0x00, 0x01, 0x00, 0x00, 0x00
        /*0020*/ 	.byte	0x00, 0x00, 0x00, 0x00


//--------------------- .nv.info._ZN7cutlass13device_kernelINS_4gemm6kernel13GemmUniversalIN4cute5tupleIJiiiiEEENS1_10collective13CollectiveMmaINS1_35MainloopSm100TmaUmmaWarpSpecializedILi21ELi2ELi4ENS5_IJNS4_1CILi1EEESB_SB_EEEEENS5_IJNSA_ILi64EEENSA_ILi224EEENSA_ILi32EEEEEEaNS5_IJlSB_lEEEaSI_NS4_8TiledMMAINS4_8MMA_AtomIJNS4_15SM100_MMA_S8_SSIaaiLi64ELi224ELNS4_4UMMA5MajorE0ELSN_0ELNSM_8SaturateE0EEEEEENS4_6LayoutISC_NS5_IJNSA_ILi0EEESS_SS_EEEEENS5_IJNS4_10UnderscoreESV_SV_EEEEENS4_13SM90_TMA_LOADENS4_14ComposedLayoutINS4_7SwizzleILi1ELi4ELi3EEENS4_18smem_ptr_flag_bitsILi8EEENSR_INS5_IJNSA_ILi8EEESG_EEENS5_IJSG_SB_EEEEEEEvNS4_8identityESY_S18_vS19_EENS_8epilogue10collective18CollectiveEpilogueINS1B_23Sm100TmaWarpSpecializedILi1ELi1ELi112ELb0ELb0EEEJSH_NS5_IJNSR_ISE_SB_EENSR_ISF_SB_EEEEEaSI_aSI_NS1B_6fusion15FusionCallbacksIS1F_NS1J_17LinearCombinationIaiaiLNS_15FloatRoundStyleE2EEESH_S1I_JEEENS4_5SM1004TMEM4LOAD26SM100_TMEM_LOAD_16dp32b16xESY_S18_NS4_39AutoVectorizingCopyWithAssumedAlignmentILi128EEENS4_14SM90_TMA_STOREES18_S1U_S1U_EEEvvEEEEvNT_6ParamsE --------------------------
	.section	.nv.info._ZN7cutlass13device_kernelINS_4gemm6kernel13GemmUniversalIN4cute5tupleIJiiiiEEENS1_10collective13CollectiveMmaINS1_35MainloopSm100TmaUmmaWarpSpecializedILi21ELi2ELi4ENS5_IJNS4_1CILi1EEESB_SB_EEEEENS5_IJNSA_ILi64EEENSA_ILi224EEENSA_ILi32EEEEEEaNS5_IJlSB_lEEEaSI_NS4_8TiledMMAINS4_8MMA_AtomIJNS4_15SM100_MMA_S8_SSIaaiLi64ELi224ELNS4_4UMMA5MajorE0ELSN_0ELNSM_8SaturateE0EEEEEENS4_6LayoutISC_NS5_IJNSA_ILi0EEESS_SS_EEEEENS5_IJNS4_10UnderscoreESV_SV_EEEEENS4_13SM90_TMA_LOADENS4_14ComposedLayoutINS4_7SwizzleILi1ELi4ELi3EEENS4_18smem_ptr_flag_bitsILi8EEENSR_INS5_IJNSA_ILi8EEESG_EEENS5_IJSG_SB_EEEEEEEvNS4_8identityESY_S18_vS19_EENS_8epilogue10collective18CollectiveEpilogueINS1B_23Sm100TmaWarpSpecializedILi1ELi1ELi112ELb0ELb0EEEJSH_NS5_IJNSR_ISE_SB_EENSR_ISF_SB_EEEEEaSI_aSI_NS1B_6fusion15FusionCallbacksIS1F_NS1J_17LinearCombinationIaiaiLNS_15FloatRoundStyleE2EEESH_S1I_JEEENS4_5SM1004TMEM4LOAD26SM100_TMEM_LOAD_16dp32b16xESY_S18_NS4_39AutoVectorizingCopyWithAssumedAlignmentILi128EEENS4_14SM90_TMA_STOREES18_S1U_S1U_EEEvvEEEEvNT_6ParamsE,"",@"SHT_CUDA_INFO"
	.sectionflags	@""
	.align	4


	//----- nvinfo : EIATTR_CUDA_API_VERSION
	.align		4
        /*0000*/ 	.byte	0x04, 0x37
        /*0002*/ 	.short	(.L_31 - .L_30)
.L_30:
        /*0004*/ 	.word	0x00000082


	//----- nvinfo : EIATTR_KPARAM_INFO
	.align		4
.L_31:
        /*0008*/ 	.byte	0x04, 0x17
        /*000a*/ 	.short	(.L_33 - .L_32)
.L_32:
        /*000c*/ 	.word	0x00000000
        /*0010*/ 	.short	0x0000
        /*0012*/ 	.short	0x0000
        /*0014*/ 	.byte	0x00, 0xf0, 0x01, 0x20


	//----- nvinfo : EIATTR_AT_ENTRY_FRAGMENTS
	.align		4
.L_33:
        /*0018*/ 	.byte	0x04, 0x4f
        /*001a*/ 	.short	(.L_35 - .L_34)


	//   ....[0]....
.L_34:
        /*001c*/ 	.word	0x00000006


	//----- nvinfo : EIATTR_RESERVED_SMEM_USED
	.align		4
.L_35:
        /*0020*/ 	.byte	0x01, 0x41
	.zero		2


	//----- nvinfo : EIATTR_SPARSE_MMA_MASK
	.align		4
        /*0024*/ 	.byte	0x03, 0x50
        /*0026*/ 	.short	0x0000


	//----- nvinfo : EIATTR_TCGEN05_1CTA_USED
	.align		4
        /*0028*/ 	.byte	0x01, 0x51
	.zero		2


	//----- nvinfo : EIATTR_MAXREG_COUNT
	.align		4
        /*002c*/ 	.byte	0x03, 0x1b
        /*002e*/ 	.short	0x00ff


	//----- nvinfo : EIATTR_NUM_BARRIERS
	.align		4
        /*0030*/ 	.byte	0x02, 0x4c
        /*0032*/ 	.byte	0x07
	.zero		1


	//----- nvinfo : EIATTR_EXTERNS
	.align		4
        /*0034*/ 	.byte	0x04, 0x0f
        /*0036*/ 	.short	(.L_37 - .L_36)


	//   ....[0]....
	.align		4
.L_36:
        /*0038*/ 	.word	index@(__assertfail)


	//----- nvinfo : EIATTR_MERCURY_ISA_VERSION
	.align		4
.L_37:
        /*003c*/ 	.byte	0x03, 0x5f
        /*003e*/ 	.short	0x0101


	//----- nvinfo : EIATTR_INT_WARP_WIDE_INSTR_OFFSETS
	.align		4
        /*0040*/ 	.byte	0x04, 0x31
        /*0042*/ 	.short	(.L_39 - .L_38)


	//   ....[0]....
.L_38:
        /*0044*/ 	.word	0x00004470


	//   ....[1]....
        /*0048*/ 	.word	0x000044a0


	//   ....[2]....
        /*004c*/ 	.word	0x000044c0


	//   ....[3]....
        /*0050*/ 	.word	0x000050b0


	//   ....[4]....
        /*0054*/ 	.word	0x00005130


	//   ....[5]....
        /*0058*/ 	.word	0x00005190


	//   ....[6]....
        /*005c*/ 	.word	0x000051f0


	//   ....[7]....
        /*0060*/ 	.word	0x00005250


	//   ....[8]....
        /*0064*/ 	.word	0x00005290


	//   ....[9]....
        /*0068*/ 	.word	0x00005330


	//   ....[10]....
        /*006c*/ 	.word	0x00005350


	//----- nvinfo : EIATTR_COOP_GROUP_MASK_REGIDS
	.align		4
.L_39:
        /*0070*/ 	.byte	0x04, 0x29
        /*0072*/ 	.short	(.L_41 - .L_40)


	//   ....[0]....
.L_40:
        /*0074*/ 	.word	0xffffffff


	//   ....[1]....
        /*0078*/ 	.word	0xffffffff


	//   ....[2]....
        /*007c*/ 	.word	0xffffffff


	//   ....[3]....
        /*0080*/ 	.word	0xffffffff


	//   ....[4]....
        /*0084*/ 	.word	0xffffffff


	//   ....[5]....
        /*0088*/ 	.word	0xffffffff


	//   ....[6]....
        /*008c*/ 	.word	0xffffffff


	//   ....[7]....
        /*0090*/ 	.word	0xffffffff


	//   ....[8]....
        /*0094*/ 	.word	0xffffffff


	//   ....[9]....
        /*0098*/ 	.word	0xffffffff


	//   ....[10]....
        /*009c*/ 	.word	0xffffffff


	//   ....[11]....
        /*00a0*/ 	.word	0xffffffff


	//   ....[12]....
        /*00a4*/ 	.word	0xffffffff


	//----- nvinfo : EIATTR_COOP_GROUP_INSTR_OFFSETS
	.align		4
.L_41:
        /*00a8*/ 	.byte	0x04, 0x28
        /*00aa*/ 	.short	(.L_43 - .L_42)


	//   ....[0]....
.L_42:
        /*00ac*/ 	.word	0x00000080


	//   ....[1]....
        /*00b0*/ 	.word	0x000004e0


	//   ....[2]....
        /*00b4*/ 	.word	0x000008a0


	//   ....[3]....
        /*00b8*/ 	.word	0x000009e0


	//   ....[4]....
        /*00bc*/ 	.word	0x00000ae0


	//   ....[5]....
        /*00c0*/ 	.word	0x00000c50


	//   ....[6]....
        /*00c4*/ 	.word	0x00000df0


	//   ....[7]....
        /*00c8*/ 	.word	0x00001fa0


	//   ....[8]....
        /*00cc*/ 	.word	0x000037e0


	//   ....[9]....
        /*00d0*/ 	.word	0x000039f0


	//   ....[10]....
        /*00d4*/ 	.word	0x00003a20


	//   ....[11]....
        /*00d8*/ 	.word	0x00004350


	//   ....[12]....
        /*00dc*/ 	.word	0x00004580


	//----- nvinfo : EIATTR_VRC_CTA_INIT_COUNT
	.align		4
.L_43:
        /*00e0*/ 	.byte	0x02, 0x4a
        /*00e2*/ 	.byte	0x80
	.zero		1


	//----- nvinfo : EIATTR_SYSCALL_OFFSETS
	.align		4
        /*00e4*/ 	.byte	0x04, 0x46
        /*00e6*/ 	.short	(.L_45 - .L_44)


	//   ....[0]....
.L_44:
        /*00e8*/ 	.word	0x00005d70


	//   ....[1]....
        /*00ec*/ 	.word	0x00005ea0


	//   ....[2]....
        /*00f0*/ 	.word	0x00006870


	//   ....[3]....
        /*00f4*/ 	.word	0x000069f0


	//   ....[4]....
        /*00f8*/ 	.word	0x00006b70


	//   ....[5]....
        /*00fc*/ 	.word	0x00006cf0


	//   ....[6]....
        /*0100*/ 	.word	0x00006e70


	//   ....[7]....
        /*0104*/ 	.word	0x00006ff0


	//   ....[8]....
        /*0108*/ 	.word	0x00007170


	//----- nvinfo : EIATTR_MBARRIER_INSTR_OFFSETS
	.align		4
.L_45:
        /*010c*/ 	.byte	0x04, 0x39
        /*010e*/ 	.short	(.L_47 - .L_46)


	//   ....[0]....
.L_46:
        /*0110*/ 	.word	0x000005e0
        /*0114*/ 	.word	0x000000ff
        /*0118*/ 	.word	0x00000000
        /*011c*/ 	.short	0x0100
        /*011e*/ 	.byte	0x04
	.zero		1


	//   ....[1]....
        /*0120*/ 	.word	0x000005f0
        /*0124*/ 	.word	0x000000ff
        /*0128*/ 	.word	0x000000a8
        /*012c*/ 	.short	0x0100
        /*012e*/ 	.byte	0x04
	.zero		1


	//   ....[2]....
        /*0130*/ 	.word	0x00000600
        /*0134*/ 	.word	0x000000ff
        /*0138*/ 	.word	0x00000008
        /*013c*/ 	.short	0x0100
        /*013e*/ 	.byte	0x04
	.zero		1


	//   ....[3]....
        /*0140*/ 	.word	0x00000610
        /*0144*/ 	.word	0x000000ff
        /*0148*/ 	.word	0x000000b0
        /*014c*/ 	.short	0x0100
        /*014e*/ 	.byte	0x04
	.zero		1


	//   ....[4]....
        /*0150*/ 	.word	0x00000620
        /*0154*/ 	.word	0x000000ff
        /*0158*/ 	.word	0x00000010
        /*015c*/ 	.short	0x0100
        /*015e*/ 	.byte	0x04
	.zero		1


	//   ....[5]....
        /*0160*/ 	.word	0x00000630
        /*0164*/ 	.word	0x000000ff
        /*0168*/ 	.word	0x000000b8
        /*016c*/ 	.short	0x0100
        /*016e*/ 	.byte	0x04
	.zero		1


	//   ....[6]....
        /*0170*/ 	.word	0x00000640
        /*0174*/ 	.word	0x000000ff
        /*0178*/ 	.word	0x00000018
        /*017c*/ 	.short	0x0100
        /*017e*/ 	.byte	0x04
	.zero		1


	//   ....[7]....
        /*0180*/ 	.word	0x00000650
        /*0184*/ 	.word	0x000000ff
        /*0188*/ 	.word	0x000000c0
        /*018c*/ 	.short	0x0100
        /*018e*/ 	.byte	0x04
	.zero		1


	//   ....[8]....
        /*0190*/ 	.word	0x00000660
        /*0194*/ 	.word	0x000000ff
        /*0198*/ 	.word	0x00000020
        /*019c*/ 	.short	0x0100
        /*019e*/ 	.byte	0x04
	.zero		1


	//   ....[9]....
        /*01a0*/ 	.word	0x00000670
        /*01a4*/ 	.word	0x000000ff
        /*01a8*/ 	.word	0x000000c8
        /*01ac*/ 	.short	0x0100
        /*01ae*/ 	.byte	0x04
	.zero		1


	//   ....[10]....
        /*01b0*/ 	.word	0x00000680
        /*01b4*/ 	.word	0x000000ff
        /*01b8*/ 	.word	0x00000028
        /*01bc*/ 	.short	0x0100
        /*01be*/ 	.byte	0x04
	.zero		1


	//   ....[11]....
        /*01c0*/ 	.word	0x00000690
        /*01c4*/ 	.word	0x000000ff
        /*01c8*/ 	.word	0x000000d0
        /*01cc*/ 	.short	0x0100
        /*01ce*/ 	.byte	0x04
	.zero		1


	//   ....[12]....
        /*01d0*/ 	.word	0x000006a0
        /*01d4*/ 	.word	0x000000ff
        /*01d8*/ 	.word	0x00000030
        /*01dc*/ 	.short	0x0100
        /*01de*/ 	.byte	0x04
	.zero		1


	//   ....[13]....
        /*01e0*/ 	.word	0x000006b0
        /*01e4*/ 	.word	0x000000ff
        /*01e8*/ 	.word	0x000000d8
        /*01ec*/ 	.short	0x0100
        /*01ee*/ 	.byte	0x04
	.zero		1


	//   ....[14]....
        /*01f0*/ 	.word	0x000006c0
        /*01f4*/ 	.word	0x000000ff
        /*01f8*/ 	.word	0x00000038
        /*01fc*/ 	.short	0x0100
        /*01fe*/ 	.byte	0x04
	.zero		1


	//   ....[15]....
        /*0200*/ 	.word	0x000006d0
        /*0204*/ 	.word	0x000000ff
        /*0208*/ 	.word	0x000000e0
        /*020c*/ 	.short	0x0100
        /*020e*/ 	.byte	0x04
	.zero		1


	//   ....[16]....
        /*0210*/ 	.word	0x000006e0
        /*0214*/ 	.word	0x000000ff
        /*0218*/ 	.word	0x00000040
        /*021c*/ 	.short	0x0100
        /*021e*/ 	.byte	0x04
	.zero		1


	//   ....[17]....
        /*0220*/ 	.word	0x000006f0
        /*0224*/ 	.word	0x000000ff
        /*0228*/ 	.word	0x000000e8
        /*022c*/ 	.short	0x0100
        /*022e*/ 	.byte	0x04
	.zero		1


	//   ....[18]....
        /*0230*/ 	.word	0x00000700
        /*0234*/ 	.word	0x000000ff
        /*0238*/ 	.word	0x00000048
        /*023c*/ 	.short	0x0100
        /*023e*/ 	.byte	0x04
	.zero		1


	//   ....[19]....
        /*0240*/ 	.word	0x00000710
        /*0244*/ 	.word	0x000000ff
        /*0248*/ 	.word	0x000000f0
        /*024c*/ 	.short	0x0100
        /*024e*/ 	.byte	0x04
	.zero		1


	//   ....[20]....
        /*0250*/ 	.word	0x00000720
        /*0254*/ 	.word	0x000000ff
        /*0258*/ 	.word	0x00000050
        /*025c*/ 	.short	0x0100
        /*025e*/ 	.byte	0x04
	.zero		1


	//   ....[21]....
        /*0260*/ 	.word	0x00000730
        /*0264*/ 	.word	0x000000ff
        /*0268*/ 	.word	0x000000f8
        /*026c*/ 	.short	0x0100
        /*026e*/ 	.byte	0x04
	.zero		1


	//   ....[22]....
        /*0270*/ 	.word	0x00000740
        /*0274*/ 	.word	0x000000ff
        /*0278*/ 	.word	0x00000058
        /*027c*/ 	.short	0x0100
        /*027e*/ 	.byte	0x04
	.zero		1


	//   ....[23]....
        /*0280*/ 	.word	0x00000750
        /*0284*/ 	.word	0x000000ff
        /*0288*/ 	.word	0x00000100
        /*028c*/ 	.short	0x0100
        /*028e*/ 	.byte	0x04
	.zero		1


	//   ....[24]....
        /*0290*/ 	.word	0x00000760
        /*0294*/ 	.word	0x000000ff
        /*0298*/ 	.word	0x00000060
        /*029c*/ 	.short	0x0100
        /*029e*/ 	.byte	0x04
	.zero		1


	//   ....[25]....
        /*02a0*/ 	.word	0x00000770
        /*02a4*/ 	.word	0x000000ff
        /*02a8*/ 	.word	0x00000108
        /*02ac*/ 	.short	0x0100
        /*02ae*/ 	.byte	0x04
	.zero		1


	//   ....[26]....
        /*02b0*/ 	.word	0x00000780
        /*02b4*/ 	.word	0x000000ff
        /*02b8*/ 	.word	0x00000068
        /*02bc*/ 	.short	0x0100
        /*02be*/ 	.byte	0x04
	.zero		1


	//   ....[27]....
        /*02c0*/ 	.word	0x00000790
        /*02c4*/ 	.word	0x000000ff
        /*02c8*/ 	.word	0x00000110
        /*02cc*/ 	.short	0x0100
        /*02ce*/ 	.byte	0x04
	.zero		1


	//   ....[28]....
        /*02d0*/ 	.word	0x000007a0
        /*02d4*/ 	.word	0x000000ff
        /*02d8*/ 	.word	0x00000070
        /*02dc*/ 	.short	0x0100
        /*02de*/ 	.byte	0x04
	.zero		1


	//   ....[29]....
        /*02e0*/ 	.word	0x000007b0
        /*02e4*/ 	.word	0x000000ff
        /*02e8*/ 	.word	0x00000118
        /*02ec*/ 	.short	0x0100
        /*02ee*/ 	.byte	0x04
	.zero		1


	//   ....[30]....
        /*02f0*/ 	.word	0x000007c0
        /*02f4*/ 	.word	0x000000ff
        /*02f8*/ 	.word	0x00000078
        /*02fc*/ 	.short	0x0100
        /*02fe*/ 	.byte	0x04
	.zero		1


	//   ....[31]....
        /*0300*/ 	.word	0x000007d0
        /*0304*/ 	.word	0x000000ff
        /*0308*/ 	.word	0x00000120
        /*030c*/ 	.short	0x0100
        /*030e*/ 	.byte	0x04
	.zero		1


	//   ....[32]....
        /*0310*/ 	.word	0x000007e0
        /*0314*/ 	.word	0x000000ff
        /*0318*/ 	.word	0x00000080
        /*031c*/ 	.short	0x0100
        /*031e*/ 	.byte	0x04
	.zero		1


	//   ....[33]....
        /*0320*/ 	.word	0x000007f0
        /*0324*/ 	.word	0x000000ff
        /*0328*/ 	.word	0x00000128
        /*032c*/ 	.short	0x0100
        /*032e*/ 	.byte	0x04
	.zero		1


	//   ....[34]....
        /*0330*/ 	.word	0x00000800
        /*0334*/ 	.word	0x000000ff
        /*0338*/ 	.word	0x00000088
        /*033c*/ 	.short	0x0100
        /*033e*/ 	.byte	0x04
	.zero		1


	//   ....[35]....
        /*0340*/ 	.word	0x00000810
        /*0344*/ 	.word	0x000000ff
        /*0348*/ 	.word	0x00000130
        /*034c*/ 	.short	0x0100
        /*034e*/ 	.byte	0x04
	.zero		1


	//   ....[36]....
        /*0350*/ 	.word	0x00000820
        /*0354*/ 	.word	0x000000ff
        /*0358*/ 	.word	0x00000090
        /*035c*/ 	.short	0x0100
        /*035e*/ 	.byte	0x04
	.zero		1


	//   ....[37]....
        /*0360*/ 	.word	0x00000830
        /*0364*/ 	.word	0x000000ff
        /*0368*/ 	.word	0x00000138
        /*036c*/ 	.short	0x0100
        /*036e*/ 	.byte	0x04
	.zero		1


	//   ....[38]....
        /*0370*/ 	.word	0x00000840
        /*0374*/ 	.word	0x000000ff
        /*0378*/ 	.word	0x00000098
        /*037c*/ 	.short	0x0100
        /*037e*/ 	.byte	0x04
	.zero		1


	//   ....[39]....
        /*0380*/ 	.word	0x00000850
        /*0384*/ 	.word	0x000000ff
        /*0388*/ 	.word	0x00000140
        /*038c*/ 	.short	0x0100
        /*038e*/ 	.byte	0x04
	.zero		1


	//   ....[40]....
        /*0390*/ 	.word	0x00000860
        /*0394*/ 	.word	0x000000ff
        /*0398*/ 	.word	0x000000a0
        /*039c*/ 	.short	0x0100
        /*039e*/ 	.byte	0x04
	.zero		1


	//   ....[41]....
        /*03a0*/ 	.word	0x00000870
        /*03a4*/ 	.word	0x000000ff
        /*03a8*/ 	.word	0x00000148
        /*03ac*/ 	.short	0x0100
        /*03ae*/ 	.byte	0x04
	.zero		1


	//   ....[42]....
        /*03b0*/ 	.word	0x000009b0
        /*03b4*/ 	.word	0x000000ff
        /*03b8*/ 	.word	0x00000150
        /*03bc*/ 	.short	0x0100
        /*03be*/ 	.byte	0x04
	.zero		1


	//   ....[43]....
        /*03c0*/ 	.word	0x000009c0
        /*03c4*/ 	.word	0x000000ff
        /*03c8*/ 	.word	0x00000158
        /*03cc*/ 	.short	0x0100
        /*03ce*/ 	.byte	0x04
	.zero		1


	//   ....[44]....
        /*03d0*/ 	.word	0x00000ab0
        /*03d4*/ 	.word	0x000000ff
        /*03d8*/ 	.word	0x00000160
        /*03dc*/ 	.short	0x0100
        /*03de*/ 	.byte	0x06
	.zero		1


	//   ....[45]....
        /*03e0*/ 	.word	0x00000ac0
        /*03e4*/ 	.word	0x000000ff
        /*03e8*/ 	.word	0x00000168
        /*03ec*/ 	.short	0x0100
        /*03ee*/ 	.byte	0x06
	.zero		1


	//   ....[46]....
        /*03f0*/ 	.word	0x00000c00
        /*03f4*/ 	.word	0x000000ff
        /*03f8*/ 	.word	0x00000170
        /*03fc*/ 	.short	0x0100
        /*03fe*/ 	.byte	0x06
	.zero		1


	//   ....[47]....
        /*0400*/ 	.word	0x00000c10
        /*0404*/ 	.word	0x000000ff
        /*0408*/ 	.word	0x00000180
        /*040c*/ 	.short	0x0100
        /*040e*/ 	.byte	0x06
	.zero		1


	//   ....[48]....
        /*0410*/ 	.word	0x00000c20
        /*0414*/ 	.word	0x000000ff
        /*0418*/ 	.word	0x00000178
        /*041c*/ 	.short	0x0100
        /*041e*/ 	.byte	0x06
	.zero		1


	//   ....[49]....
        /*0420*/ 	.word	0x00000c30
        /*0424*/ 	.word	0x000000ff
        /*0428*/ 	.word	0x00000188
        /*042c*/ 	.short	0x0100
        /*042e*/ 	.byte	0x06
	.zero		1


	//   ....[50]....
        /*0430*/ 	.word	0x00000d60
        /*0434*/ 	.word	0x000000ff
        /*0438*/ 	.word	0x00000190
        /*043c*/ 	.short	0x0100
        /*043e*/ 	.byte	0x04
	.zero		1


	//   ....[51]....
        /*0440*/ 	.word	0x00000d70
        /*0444*/ 	.word	0x000000ff
        /*0448*/ 	.word	0x000001b0
        /*044c*/ 	.short	0x0100
        /*044e*/ 	.byte	0x04
	.zero		1


	//   ....[52]....
        /*0450*/ 	.word	0x00000d80
        /*0454*/ 	.word	0x000000ff
        /*0458*/ 	.word	0x00000198
        /*045c*/ 	.short	0x0100
        /*045e*/ 	.byte	0x04
	.zero		1


	//   ....[53]....
        /*0460*/ 	.word	0x00000d90
        /*0464*/ 	.word	0x000000ff
        /*0468*/ 	.word	0x000001b8
        /*046c*/ 	.short	0x0100
        /*046e*/ 	.byte	0x04
	.zero		1


	//   ....[54]....
        /*0470*/ 	.word	0x00000da0
        /*0474*/ 	.word	0x000000ff
        /*0478*/ 	.word	0x000001a0
        /*047c*/ 	.short	0x0100
        /*047e*/ 	.byte	0x04
	.zero		1


	//   ....[55]....
        /*0480*/ 	.word	0x00000db0
        /*0484*/ 	.word	0x000000ff
        /*0488*/ 	.word	0x000001c0
        /*048c*/ 	.short	0x0100
        /*048e*/ 	.byte	0x04
	.zero		1


	//   ....[56]....
        /*0490*/ 	.word	0x00000dc0
        /*0494*/ 	.word	0x000000ff
        /*0498*/ 	.word	0x000001a8
        /*049c*/ 	.short	0x0100
        /*049e*/ 	.byte	0x04
	.zero		1


	//   ....[57]....
        /*04a0*/ 	.word	0x00000dd0
        /*04a4*/ 	.word	0x000000ff
        /*04a8*/ 	.word	0x000001c8
        /*04ac*/ 	.short	0x0100
        /*04ae*/ 	.byte	0x04
	.zero		1


	//   ....[58]....
        /*04b0*/ 	.word	0x00000ee0
        /*04b4*/ 	.word	0x000000ff
        /*04b8*/ 	.word	0x000001d0
        /*04bc*/ 	.short	0x0100
        /*04be*/ 	.byte	0x04
	.zero		1


	//   ....[59]....
        /*04c0*/ 	.word	0x00000ef0
        /*04c4*/ 	.word	0x000000ff
        /*04c8*/ 	.word	0x000001e0
        /*04cc*/ 	.short	0x0100
        /*04ce*/ 	.byte	0x04
	.zero		1


	//   ....[60]....
        /*04d0*/ 	.word	0x00000f00
        /*04d4*/ 	.word	0x000000ff
        /*04d8*/ 	.word	0x000001d8
        /*04dc*/ 	.short	0x0100
        /*04de*/ 	.byte	0x04
	.zero		1


	//   ....[61]....
        /*04e0*/ 	.word	0x00000f10
        /*04e4*/ 	.word	0x000000ff
        /*04e8*/ 	.word	0x000001e8
        /*04ec*/ 	.short	0x0100
        /*04ee*/ 	.byte	0x04
	.zero		1


	//   ....[62]....
        /*04f0*/ 	.word	0x000018c0
        /*04f4*/ 	.word	0x00000000
        /*04f8*/ 	.word	0x000001e0
        /*04fc*/ 	.short	0x010a
        /*04fe*/ 	.byte	0xff
	.zero		1


	//   ....[63]....
        /*0500*/ 	.word	0x000018f0
        /*0504*/ 	.word	0x00000000
        /*0508*/ 	.word	0x000001d0
        /*050c*/ 	.short	0x0101
        /*050e*/ 	.byte	0xff
	.zero		1


	//   ....[64]....
        /*0510*/ 	.word	0x000019c0
        /*0514*/ 	.word	0x000000ff
        /*0518*/ 	.word	0x000000a8
        /*051c*/ 	.short	0x010a
        /*051e*/ 	.byte	0x06
	.zero		1


	//   ....[65]....
        /*0520*/ 	.word	0x00001a40
        /*0524*/ 	.word	0x000000ff
        /*0528*/ 	.word	0x000000a8
        /*052c*/ 	.short	0x010a
        /*052e*/ 	.byte	0x21
	.zero		1


	//   ....[66]....
        /*0530*/ 	.word	0x00001b90
        /*0534*/ 	.word	0x000000ff
        /*0538*/ 	.word	0x000000a8
        /*053c*/ 	.short	0x010a
        /*053e*/ 	.byte	0x08
	.zero		1


	//   ....[67]....
        /*0540*/ 	.word	0x00001ca0
        /*0544*/ 	.word	0x000000ff
        /*0548*/ 	.word	0x00000168
        /*054c*/ 	.short	0x0101
        /*054e*/ 	.byte	0x04
	.zero		1


	//   ....[68]....
        /*0550*/ 	.word	0x00001cc0
        /*0554*/ 	.word	0x000000ff
        /*0558*/ 	.word	0x000000a8
        /*055c*/ 	.short	0x010a
        /*055e*/ 	.byte	0x06
	.zero		1


	//   ....[69]....
        /*0560*/ 	.word	0x00001d40
        /*0564*/ 	.word	0x000000ff
        /*0568*/ 	.word	0x000000a8
        /*056c*/ 	.short	0x010a
        /*056e*/ 	.byte	0x11
	.zero		1


	//   ....[70]....
        /*0570*/ 	.word	0x00001e90
        /*0574*/ 	.word	0x000000ff
        /*0578*/ 	.word	0x000000a8
        /*057c*/ 	.short	0x010a
        /*057e*/ 	.byte	0x08
	.zero		1


	//   ....[71]....
        /*0580*/ 	.word	0x00001fd0
        /*0584*/ 	.word	0x00000003
        /*0588*/ 	.word	0x00000170
        /*058c*/ 	.short	0x010a
        /*058e*/ 	.byte	0xff
	.zero		1


	//   ....[72]....
        /*0590*/ 	.word	0x00002120
        /*0594*/ 	.word	0x00000000
        /*0598*/ 	.word	0x00000000
        /*059c*/ 	.short	0x0101
        /*059e*/ 	.byte	0xff
	.zero		1


	//   ....[73]....
        /*05a0*/ 	.word	0x000026c0
        /*05a4*/ 	.word	0x000000ff
        /*05a8*/ 	.word	0x00000000
        /*05ac*/ 	.short	0x010a
        /*05ae*/ 	.byte	0x04
	.zero		1


	//   ....[74]....
        /*05b0*/ 	.word	0x00002750
        /*05b4*/ 	.word	0x000000ff
        /*05b8*/ 	.word	0x00000000
        /*05bc*/ 	.short	0x010a
        /*05be*/ 	.byte	0x05
	.zero		1


	//   ....[75]....
        /*05c0*/ 	.word	0x000027e0
        /*05c4*/ 	.word	0x000000ff
        /*05c8*/ 	.word	0x00000000
        /*05cc*/ 	.short	0x010a
        /*05ce*/ 	.byte	0x05
	.zero		1


	//   ....[76]....
        /*05d0*/ 	.word	0x00002870
        /*05d4*/ 	.word	0x000000ff
        /*05d8*/ 	.word	0x00000000
        /*05dc*/ 	.short	0x010a
        /*05de*/ 	.byte	0x05
	.zero		1


	//   ....[77]....
        /*05e0*/ 	.word	0x00002900
        /*05e4*/ 	.word	0x000000ff
        /*05e8*/ 	.word	0x00000000
        /*05ec*/ 	.short	0x010a
        /*05ee*/ 	.byte	0x05
	.zero		1


	//   ....[78]....
        /*05f0*/ 	.word	0x00002990
        /*05f4*/ 	.word	0x000000ff
        /*05f8*/ 	.word	0x00000000
        /*05fc*/ 	.short	0x010a
        /*05fe*/ 	.byte	0x05
	.zero		1


	//   ....[79]....
        /*0600*/ 	.word	0x00002a20
        /*0604*/ 	.word	0x000000ff
        /*0608*/ 	.word	0x00000000
        /*060c*/ 	.short	0x010a
        /*060e*/ 	.byte	0x05
	.zero		1


	//   ....[80]....
        /*0610*/ 	.word	0x00002ab0
        /*0614*/ 	.word	0x000000ff
        /*0618*/ 	.word	0x00000000
        /*061c*/ 	.short	0x010a
        /*061e*/ 	.byte	0x05
	.zero		1


	//   ....[81]....
        /*0620*/ 	.word	0x00002b40
        /*0624*/ 	.word	0x000000ff
        /*0628*/ 	.word	0x00000000
        /*062c*/ 	.short	0x010a
        /*062e*/ 	.byte	0x05
	.zero		1


	//   ....[82]....
        /*0630*/ 	.word	0x00002bd0
        /*0634*/ 	.word	0x000000ff
        /*0638*/ 	.word	0x00000000
        /*063c*/ 	.short	0x010a
        /*063e*/ 	.byte	0x05
	.zero		1


	//   ....[83]....
        /*0640*/ 	.word	0x00002c60
        /*0644*/ 	.word	0x000000ff
        /*0648*/ 	.word	0x00000000
        /*064c*/ 	.short	0x010a
        /*064e*/ 	.byte	0x05
	.zero		1


	//   ....[84]....
        /*0650*/ 	.word	0x00002cf0
        /*0654*/ 	.word	0x000000ff
        /*0658*/ 	.word	0x00000000
        /*065c*/ 	.short	0x010a
        /*065e*/ 	.byte	0x05
	.zero		1


	//   ....[85]....
        /*0660*/ 	.word	0x00002d80
        /*0664*/ 	.word	0x000000ff
        /*0668*/ 	.word	0x00000000
        /*066c*/ 	.short	0x010a
        /*066e*/ 	.byte	0x05
	.zero		1


	//   ....[86]....
        /*0670*/ 	.word	0x00002e10
        /*0674*/ 	.word	0x000000ff
        /*0678*/ 	.word	0x00000000
        /*067c*/ 	.short	0x010a
        /*067e*/ 	.byte	0x05
	.zero		1


	//   ....[87]....
        /*0680*/ 	.word	0x00002ea0
        /*0684*/ 	.word	0x000000ff
        /*0688*/ 	.word	0x00000000
        /*068c*/ 	.short	0x010a
        /*068e*/ 	.byte	0x05
	.zero		1


	//   ....[88]....
        /*0690*/ 	.word	0x00002f30
        /*0694*/ 	.word	0x000000ff
        /*0698*/ 	.word	0x00000000
        /*069c*/ 	.short	0x010a
        /*069e*/ 	.byte	0x05
	.zero		1


	//   ....[89]....
        /*06a0*/ 	.word	0x00002fc0
        /*06a4*/ 	.word	0x000000ff
        /*06a8*/ 	.word	0x00000000
        /*06ac*/ 	.short	0x010a
        /*06ae*/ 	.byte	0x05
	.zero		1


	//   ....[90]....
        /*06b0*/ 	.word	0x00003050
        /*06b4*/ 	.word	0x000000ff
        /*06b8*/ 	.word	0x00000000
        /*06bc*/ 	.short	0x010a
        /*06be*/ 	.byte	0x05
	.zero		1


	//   ....[91]....
        /*06c0*/ 	.word	0x000030e0
        /*06c4*/ 	.word	0x000000ff
        /*06c8*/ 	.word	0x00000000
        /*06cc*/ 	.short	0x010a
        /*06ce*/ 	.byte	0x05
	.zero		1


	//   ....[92]....
        /*06d0*/ 	.word	0x00003170
        /*06d4*/ 	.word	0x000000ff
        /*06d8*/ 	.word	0x00000000
        /*06dc*/ 	.short	0x010a
        /*06de*/ 	.byte	0x05
	.zero		1


	//   ....[93]....
        /*06e0*/ 	.word	0x00003210
        /*06e4*/ 	.word	0x00000000
        /*06e8*/ 	.word	0x00000000
        /*06ec*/ 	.short	0x010a
        /*06ee*/ 	.byte	0xff
	.zero		1


	//   ....[94]....
        /*06f0*/ 	.word	0x00003330
        /*06f4*/ 	.word	0x00000002
        /*06f8*/ 	.word	0x000001d0
        /*06fc*/ 	.short	0x010a
        /*06fe*/ 	.byte	0xff
	.zero		1


	//   ....[95]....
        /*0700*/ 	.word	0x000033a0
        /*0704*/ 	.word	0x00000002
        /*0708*/ 	.word	0x00000000
        /*070c*/ 	.short	0x0101
        /*070e*/ 	.byte	0xff
	.zero		1


	//   ....[96]....
        /*0710*/ 	.word	0x000033c0
        /*0714*/ 	.word	0x000000ff
        /*0718*/ 	.word	0x00000180
        /*071c*/ 	.short	0x010a
        /*071e*/ 	.byte	0x04
	.zero		1


	//   ....[97]....
        /*0720*/ 	.word	0x000034e0
        /*0724*/ 	.word	0x00000002
        /*0728*/ 	.word	0x00000170
        /*072c*/ 	.short	0x010a
        /*072e*/ 	.byte	0xff
	.zero		1


	//   ....[98]....
        /*0730*/ 	.word	0x000035e0
        /*0734*/ 	.word	0x00000002
        /*0738*/ 	.word	0x00000000
        /*073c*/ 	.short	0x0101
        /*073e*/ 	.byte	0xff
	.zero		1


	//   ....[99]....
        /*0740*/ 	.word	0x00003670
        /*0744*/ 	.word	0x000000ff
        /*0748*/ 	.word	0x00000180
        /*074c*/ 	.short	0x0106
        /*074e*/ 	.byte	0x04
	.zero		1


	//   ....[100]....
        /*0750*/ 	.word	0x00003690
        /*0754*/ 	.word	0x000000ff
        /*0758*/ 	.word	0x00000180
        /*075c*/ 	.short	0x010a
        /*075e*/ 	.byte	0x04
	.zero		1


	//   ....[101]....
        /*0760*/ 	.word	0x00003720
        /*0764*/ 	.word	0x000000ff
        /*0768*/ 	.word	0x00000180
        /*076c*/ 	.short	0x0106
        /*076e*/ 	.byte	0x07
	.zero		1


	//   ....[102]....
        /*0770*/ 	.word	0x00003760
        /*0774*/ 	.word	0x00000000
        /*0778*/ 	.word	0x00000180
        /*077c*/ 	.short	0x010a
        /*077e*/ 	.byte	0xff
	.zero		1


	//   ....[103]....
        /*0780*/ 	.word	0x00003c40
        /*0784*/ 	.word	0x00000000
        /*0788*/ 	.word	0x00000170
        /*078c*/ 	.short	0x010a
        /*078e*/ 	.byte	0xff
	.zero		1


	//   ....[104]....
        /*0790*/ 	.word	0x00003d40
        /*0794*/ 	.word	0x00000003
        /*0798*/ 	.word	0x00000000
        /*079c*/ 	.short	0x0101
        /*079e*/ 	.byte	0xff
	.zero		1


	//   ....[105]....
        /*07a0*/ 	.word	0x00003d50
        /*07a4*/ 	.word	0x000000ff
        /*07a8*/ 	.word	0x00000000
        /*07ac*/ 	.short	0x010a
        /*07ae*/ 	.byte	0x05
	.zero		1


	//   ....[106]....
        /*07b0*/ 	.word	0x00003d70
        /*07b4*/ 	.word	0x000000ff
        /*07b8*/ 	.word	0x000001b0
        /*07bc*/ 	.short	0x010a
        /*07be*/ 	.byte	0x12
	.zero		1


	//   ....[107]....
        /*07c0*/ 	.word	0x00003ea0
        /*07c4*/ 	.word	0x000000ff
        /*07c8*/ 	.word	0x00000000
        /*07cc*/ 	.short	0x010a
        /*07ce*/ 	.byte	0x07
	.zero		1


	//   ....[108]....
        /*07d0*/ 	.word	0x00003fb0
        /*07d4*/ 	.word	0x000000ff
        /*07d8*/ 	.word	0x00000000
        /*07dc*/ 	.short	0x010a
        /*07de*/ 	.byte	0x0a
	.zero		1


	//   ....[109]....
        /*07e0*/ 	.word	0x00004180
        /*07e4*/ 	.word	0x000000ff
        /*07e8*/ 	.word	0x00000000
        /*07ec*/ 	.short	0x010a
        /*07ee*/ 	.byte	0x04
	.zero		1


	//   ....[110]....
        /*07f0*/ 	.word	0x00004210
        /*07f4*/ 	.word	0x000000ff
        /*07f8*/ 	.word	0x00000000
        /*07fc*/ 	.short	0x010a
        /*07fe*/ 	.byte	0x05
	.zero		1


	//   ....[111]....
        /*0800*/ 	.word	0x000042a0
        /*0804*/ 	.word	0x000000ff
        /*0808*/ 	.word	0x00000000
        /*080c*/ 	.short	0x010a
        /*080e*/ 	.byte	0x05
	.zero		1


	//   ....[112]....
        /*0810*/ 	.word	0x00004330
        /*0814*/ 	.word	0x000000ff
        /*0818*/ 	.word	0x00000000
        /*081c*/ 	.short	0x010a
        /*081e*/ 	.byte	0x04
	.zero		1


	//   ....[113]....
        /*0820*/ 	.word	0x00004810
        /*0824*/ 	.word	0x00000003
        /*0828*/ 	.word	0x00000170
        /*082c*/ 	.short	0x010a
        /*082e*/ 	.byte	0xff
	.zero		1


	//   ....[114]....
        /*0830*/ 	.word	0x00004980
        /*0834*/ 	.word	0x00000000
        /*0838*/ 	.word	0x00000000
        /*083c*/ 	.short	0x0101
        /*083e*/ 	.byte	0xff
	.zero		1


	//   ....[115]....
        /*0840*/ 	.word	0x00004e40
        /*0844*/ 	.word	0x000000ff
        /*0848*/ 	.word	0x00000168
        /*084c*/ 	.short	0x010a
        /*084e*/ 	.byte	0x15
	.zero		1


	//   ....[116]....
        /*0850*/ 	.word	0x00004fd0
        /*0854*/ 	.word	0x000000ff
        /*0858*/ 	.word	0x00000158
        /*085c*/ 	.short	0x010a
        /*085e*/ 	.byte	0x15
	.zero		1


	//   ....[117]....
        /*0860*/ 	.word	0x00005370
        /*0864*/ 	.word	0x000000ff
        /*0868*/ 	.word	0x00000150
        /*086c*/ 	.short	0x010b
        /*086e*/ 	.byte	0x15
	.zero		1


	//   ....[118]....
        /*0870*/ 	.word	0x00005380
        /*0874*/ 	.word	0x000000ff
        /*0878*/ 	.word	0x00000000
        /*087c*/ 	.short	0x0101
        /*087e*/ 	.byte	0x27
	.zero		1


	//   ....[119]....
        /*0880*/ 	.word	0x000053c0
        /*0884*/ 	.word	0x00000000
        /*0888*/ 	.word	0x00000158
        /*088c*/ 	.short	0x010a
        /*088e*/ 	.byte	0xff
	.zero		1


	//   ....[120]....
        /*0890*/ 	.word	0x000055f0
        /*0894*/ 	.word	0x000000ff
        /*0898*/ 	.word	0x00000170
        /*089c*/ 	.short	0x010a
        /*089e*/ 	.byte	0x04
	.zero		1


	//   ....[121]....
        /*08a0*/ 	.word	0x000056b0
        /*08a4*/ 	.word	0x000000ff
        /*08a8*/ 	.word	0x00000000
        /*08ac*/ 	.short	0x0101
        /*08ae*/ 	.byte	0x04
	.zero		1


	//   ....[122]....
        /*08b0*/ 	.word	0x000062b0
        /*08b4*/ 	.word	0x000000ff
        /*08b8*/ 	.word	0x00000150
        /*08bc*/ 	.short	0x010a
        /*08be*/ 	.byte	0x2d
	.zero		1


	//   ....[123]....
        /*08c0*/ 	.word	0x000062c0
        /*08c4*/ 	.word	0x00000011
        /*08c8*/ 	.word	0x00000190
        /*08cc*/ 	.short	0x010a
        /*08ce*/ 	.byte	0xff
	.zero		1


	//   ....[124]....
        /*08d0*/ 	.word	0x00006540
        /*08d4*/ 	.word	0x000000ff
        /*08d8*/ 	.word	0x00000150
        /*08dc*/ 	.short	0x010a
        /*08de*/ 	.byte	0x2d
	.zero		1


	//   ....[125]....
        /*08e0*/ 	.word	0x00006670
        /*08e4*/ 	.word	0x000000ff
        /*08e8*/ 	.word	0x00000000
        /*08ec*/ 	.short	0x0101
        /*08ee*/ 	.byte	0x04
	.zero		1


	//   ....[126]....
        /*08f0*/ 	.word	0x000066a0
        /*08f4*/ 	.word	0x00000011
        /*08f8*/ 	.word	0x00000190
        /*08fc*/ 	.short	0x010a
        /*08fe*/ 	.byte	0xff
	.zero		1


	//   ....[127]....
        /*0900*/ 	.word	0x00008d30
        /*0904*/ 	.word	0x000000ff
        /*0908*/ 	.word	0x00000000
        /*090c*/ 	.short	0x0101
        /*090e*/ 	.byte	0x04
	.zero		1


	//   ....[128]....
        /*0910*/ 	.word	0x00009500
        /*0914*/ 	.word	0x00000000
        /*0918*/ 	.word	0x000001e0
        /*091c*/ 	.short	0x010a
        /*091e*/ 	.byte	0xff
	.zero		1


	//   ....[129]....
        /*0920*/ 	.word	0x00009560
        /*0924*/ 	.word	0x00000000
        /*0928*/ 	.word	0x000000a8
        /*092c*/ 	.short	0x010a
        /*092e*/ 	.byte	0xff
	.zero		1


	//   ....[130]....
        /*0930*/ 	.word	0x000095c0
        /*0934*/ 	.word	0x00000000
        /*0938*/ 	.word	0x000000a8
        /*093c*/ 	.short	0x010a
        /*093e*/ 	.byte	0xff
	.zero		1


	//   ....[131]....
        /*0940*/ 	.word	0x00009610
        /*0944*/ 	.word	0x00000003
        /*0948*/ 	.word	0x00000170
        /*094c*/ 	.short	0x010a
        /*094e*/ 	.byte	0xff
	.zero		1


	//   ....[132]....
        /*0950*/ 	.word	0x00009670
        /*0954*/ 	.word	0x00000000
        /*0958*/ 	.word	0x00000000
        /*095c*/ 	.short	0x010a
        /*095e*/ 	.byte	0xff
	.zero		1


	//   ....[133]....
        /*0960*/ 	.word	0x000096d0
        /*0964*/ 	.word	0x00000000
        /*0968*/ 	.word	0x00000000
        /*096c*/ 	.short	0x010a
        /*096e*/ 	.byte	0xff
	.zero		1


	//   ....[134]....
        /*0970*/ 	.word	0x00009730
        /*0974*/ 	.word	0x00000000
        /*0978*/ 	.word	0x00000000
        /*097c*/ 	.short	0x010a
        /*097e*/ 	.byte	0xff
	.zero		1


	//   ....[135]....
        /*0980*/ 	.word	0x00009790
        /*0984*/ 	.word	0x00000000
        /*0988*/ 	.word	0x00000000
        /*098c*/ 	.short	0x010a
        /*098e*/ 	.byte	0xff
	.zero		1


	//   ....[136]....
        /*0990*/ 	.word	0x000097f0
        /*0994*/ 	.word	0x00000000
        /*0998*/ 	.word	0x00000000
        /*099c*/ 	.short	0x010a
        /*099e*/ 	.byte	0xff
	.zero		1


	//   ....[137]....
        /*09a0*/ 	.word	0x00009850
        /*09a4*/ 	.word	0x00000000
        /*09a8*/ 	.word	0x00000000
        /*09ac*/ 	.short	0x010a
        /*09ae*/ 	.byte	0xff
	.zero		1


	//   ....[138]....
        /*09b0*/ 	.word	0x000098b0
        /*09b4*/ 	.word	0x00000000
        /*09b8*/ 	.word	0x00000000
        /*09bc*/ 	.short	0x010a
        /*09be*/ 	.byte	0xff
	.zero		1


	//   ....[139]....
        /*09c0*/ 	.word	0x00009910
        /*09c4*/ 	.word	0x00000000
        /*09c8*/ 	.word	0x00000000
        /*09cc*/ 	.short	0x010a
        /*09ce*/ 	.byte	0xff
	.zero		1


	//   ....[140]....
        /*09d0*/ 	.word	0x00009970
        /*09d4*/ 	.word	0x00000000
        /*09d8*/ 	.word	0x00000000
        /*09dc*/ 	.short	0x010a
        /*09de*/ 	.byte	0xff
	.zero		1


	//   ....[141]....
        /*09e0*/ 	.word	0x000099d0
        /*09e4*/ 	.word	0x00000000
        /*09e8*/ 	.word	0x00000000
        /*09ec*/ 	.short	0x010a
        /*09ee*/ 	.byte	0xff
	.zero		1


	//   ....[142]....
        /*09f0*/ 	.word	0x00009a30
        /*09f4*/ 	.word	0x00000000
        /*09f8*/ 	.word	0x00000000
        /*09fc*/ 	.short	0x010a
        /*09fe*/ 	.byte	0xff
	.zero		1


	//   ....[143]....
        /*0a00*/ 	.word	0x00009a90
        /*0a04*/ 	.word	0x00000000
        /*0a08*/ 	.word	0x00000000
        /*0a0c*/ 	.short	0x010a
        /*0a0e*/ 	.byte	0xff
	.zero		1


	//   ....[144]....
        /*0a10*/ 	.word	0x00009af0
        /*0a14*/ 	.word	0x00000000
        /*0a18*/ 	.word	0x00000000
        /*0a1c*/ 	.short	0x010a
        /*0a1e*/ 	.byte	0xff
	.zero		1


	//   ....[145]....
        /*0a20*/ 	.word	0x00009b50
        /*0a24*/ 	.word	0x00000000
        /*0a28*/ 	.word	0x00000000
        /*0a2c*/ 	.short	0x010a
        /*0a2e*/ 	.byte	0xff
	.zero		1


	//   ....[146]....
        /*0a30*/ 	.word	0x00009bb0
        /*0a34*/ 	.word	0x00000000
        /*0a38*/ 	.word	0x00000000
        /*0a3c*/ 	.short	0x010a
        /*0a3e*/ 	.byte	0xff
	.zero		1


	//   ....[147]....
        /*0a40*/ 	.word	0x00009c10
        /*0a44*/ 	.word	0x00000000
        /*0a48*/ 	.word	0x00000000
        /*0a4c*/ 	.short	0x010a
        /*0a4e*/ 	.byte	0xff
	.zero		1


	//   ....[148]....
        /*0a50*/ 	.word	0x00009c70
        /*0a54*/ 	.word	0x00000000
        /*0a58*/ 	.word	0x00000000
        /*0a5c*/ 	.short	0x010a
        /*0a5e*/ 	.byte	0xff
	.zero		1


	//   ....[149]....
        /*0a60*/ 	.word	0x00009cd0
        /*0a64*/ 	.word	0x00000000
        /*0a68*/ 	.word	0x00000000
        /*0a6c*/ 	.short	0x010a
        /*0a6e*/ 	.byte	0xff
	.zero		1


	//   ....[150]....
        /*0a70*/ 	.word	0x00009d30
        /*0a74*/ 	.word	0x00000000
        /*0a78*/ 	.word	0x00000000
        /*0a7c*/ 	.short	0x010a
        /*0a7e*/ 	.byte	0xff
	.zero		1


	//   ....[151]....
        /*0a80*/ 	.word	0x00009d90
        /*0a84*/ 	.word	0x00000000
        /*0a88*/ 	.word	0x00000000
        /*0a8c*/ 	.short	0x010a
        /*0a8e*/ 	.byte	0xff
	.zero		1


	//   ....[152]....
        /*0a90*/ 	.word	0x00009de0
        /*0a94*/ 	.word	0x00000002
        /*0a98*/ 	.word	0x000001d0
        /*0a9c*/ 	.short	0x010a
        /*0a9e*/ 	.byte	0xff
	.zero		1


	//   ....[153]....
        /*0aa0*/ 	.word	0x00009e40
        /*0aa4*/ 	.word	0x00000002
        /*0aa8*/ 	.word	0x00000180
        /*0aac*/ 	.short	0x010a
        /*0aae*/ 	.byte	0xff
	.zero		1


	//   ....[154]....
        /*0ab0*/ 	.word	0x00009e90
        /*0ab4*/ 	.word	0x00000002
        /*0ab8*/ 	.word	0x00000170
        /*0abc*/ 	.short	0x010a
        /*0abe*/ 	.byte	0xff
	.zero		1


	//   ....[155]....
        /*0ac0*/ 	.word	0x00009ef0
        /*0ac4*/ 	.word	0x00000000
        /*0ac8*/ 	.word	0x00000180
        /*0acc*/ 	.short	0x010a
        /*0ace*/ 	.byte	0xff
	.zero		1


	//   ....[156]....
        /*0ad0*/ 	.word	0x00009f40
        /*0ad4*/ 	.word	0x00000000
        /*0ad8*/ 	.word	0x00000170
        /*0adc*/ 	.short	0x010a
        /*0ade*/ 	.byte	0xff
	.zero		1


	//   ....[157]....
        /*0ae0*/ 	.word	0x00009fa0
        /*0ae4*/ 	.word	0x00000002
        /*0ae8*/ 	.word	0x000001b0
        /*0aec*/ 	.short	0x010a
        /*0aee*/ 	.byte	0xff
	.zero		1


	//   ....[158]....
        /*0af0*/ 	.word	0x0000a000
        /*0af4*/ 	.word	0x00000000
        /*0af8*/ 	.word	0x00000000
        /*0afc*/ 	.short	0x010a
        /*0afe*/ 	.byte	0xff
	.zero		1


	//   ....[159]....
        /*0b00*/ 	.word	0x0000a060
        /*0b04*/ 	.word	0x00000000
        /*0b08*/ 	.word	0x00000000
        /*0b0c*/ 	.short	0x010a
        /*0b0e*/ 	.byte	0xff
	.zero		1


	//   ....[160]....
        /*0b10*/ 	.word	0x0000a0c0
        /*0b14*/ 	.word	0x00000000
        /*0b18*/ 	.word	0x00000000
        /*0b1c*/ 	.short	0x010a
        /*0b1e*/ 	.byte	0xff
	.zero		1


	//   ....[161]....
        /*0b20*/ 	.word	0x0000a120
        /*0b24*/ 	.word	0x00000000
        /*0b28*/ 	.word	0x00000000
        /*0b2c*/ 	.short	0x010a
        /*0b2e*/ 	.byte	0xff
	.zero		1


	//   ....[162]....
        /*0b30*/ 	.word	0x0000a180
        /*0b34*/ 	.word	0x00000000
        /*0b38*/ 	.word	0x00000000
        /*0b3c*/ 	.short	0x010a
        /*0b3e*/ 	.byte	0xff
	.zero		1


	//   ....[163]....
        /*0b40*/ 	.word	0x0000a1d0
        /*0b44*/ 	.word	0x00000003
        /*0b48*/ 	.word	0x00000170
        /*0b4c*/ 	.short	0x010a
        /*0b4e*/ 	.byte	0xff
	.zero		1


	//   ....[164]....
        /*0b50*/ 	.word	0x0000a230
        /*0b54*/ 	.word	0x00000000
        /*0b58*/ 	.word	0x00000168
        /*0b5c*/ 	.short	0x010a
        /*0b5e*/ 	.byte	0xff
	.zero		1


	//   ....[165]....
        /*0b60*/ 	.word	0x0000a290
        /*0b64*/ 	.word	0x00000000
        /*0b68*/ 	.word	0x00000158
        /*0b6c*/ 	.short	0x010a
        /*0b6e*/ 	.byte	0xff
	.zero		1


	//   ....[166]....
        /*0b70*/ 	.word	0x0000a2f0
        /*0b74*/ 	.word	0x00000000
        /*0b78*/ 	.word	0x00000170
        /*0b7c*/ 	.short	0x010a
        /*0b7e*/ 	.byte	0xff
	.zero		1


	//   ....[167]....
        /*0b80*/ 	.word	0x0000a350
        /*0b84*/ 	.word	0x00000000
        /*0b88*/ 	.word	0x00000150
        /*0b8c*/ 	.short	0x010a
        /*0b8e*/ 	.byte	0xff
	.zero		1


	//   ....[168]....
        /*0b90*/ 	.word	0x0000a3a0
        /*0b94*/ 	.word	0x00000011
        /*0b98*/ 	.word	0x00000190
        /*0b9c*/ 	.short	0x010a
        /*0b9e*/ 	.byte	0xff
	.zero		1


	//----- nvinfo : EIATTR_NUM_MBARRIERS
	.align		4
.L_47:
        /*0ba0*/ 	.byte	0x03, 0x38
        /*0ba2*/ 	.short	0x003e


	//----- nvinfo : EIATTR_EXIT_INSTR_OFFSETS
	.align		4
        /*0ba4*/ 	.byte	0x04, 0x1c
        /*0ba6*/ 	.short	(.L_49 - .L_48)


	//   ....[0]....
.L_48:
        /*0ba8*/ 	.word	0x00003240


	//   ....[1]....
        /*0bac*/ 	.word	0x00003730


	//   ....[2]....
        /*0bb0*/ 	.word	0x00003790


	//   ....[3]....
        /*0bb4*/ 	.word	0x00004590


	//   ....[4]....
        /*0bb8*/ 	.word	0x000053f0


	//   ....[5]....
        /*0bbc*/ 	.word	0x00005430


	//   ....[6]....
        /*0bc0*/ 	.word	0x000094f0


	//----- nvinfo : EIATTR_MAX_THREADS
	.align		4
.L_49:
        /*0bc4*/ 	.byte	0x04, 0x05
        /*0bc6*/ 	.short	(.L_51 - .L_50)
.L_50:
        /*0bc8*/ 	.word	0x00000100
        /*0bcc*/ 	.word	0x00000001
        /*0bd0*/ 	.word	0x00000001


	//----- nvinfo : EIATTR_CRS_STACK_SIZE
	.align		4
.L_51:
        /*0bd4*/ 	.byte	0x04, 0x1e
        /*0bd6*/ 	.short	(.L_53 - .L_52)
.L_52:
        /*0bd8*/ 	.word	0x00000000


	//----- nvinfo : EIATTR_CBANK_PARAM_SIZE
	.align		4
.L_53:
        /*0bdc*/ 	.byte	0x03, 0x19
        /*0bde*/ 	.short	0x0800


	//----- nvinfo : EIATTR_PARAM_CBANK
	.align		4
        /*0be0*/ 	.byte	0x04, 0x0a
        /*0be2*/ 	.short	(.L_55 - .L_54)
	.align		4
.L_54:
        /*0be4*/ 	.word	index@(.nv.constant0._ZN7cutlass13device_kernelINS_4gemm6kernel13GemmUniversalIN4cute5tupleIJiiiiEEENS1_10collective13CollectiveMmaINS1_35MainloopSm100TmaUmmaWarpSpecializedILi21ELi2ELi4ENS5_IJNS4_1CILi1EEESB_SB_EEEEENS5_IJNSA_ILi64EEENSA_ILi224EEENSA_ILi32EEEEEEaNS5_IJlSB_lEEEaSI_NS4_8TiledMMAINS4_8MMA_AtomIJNS4_15SM100_MMA_S8_SSIaaiLi64ELi224ELNS4_4UMMA5MajorE0ELSN_0ELNSM_8SaturateE0EEEEEENS4_6LayoutISC_NS5_IJNSA_ILi0EEESS_SS_EEEEENS5_IJNS4_10UnderscoreESV_SV_EEEEENS4_13SM90_TMA_LOADENS4_14ComposedLayoutINS4_7SwizzleILi1ELi4ELi3EEENS4_18smem_ptr_flag_bitsILi8EEENSR_INS5_IJNSA_ILi8EEESG_EEENS5_IJSG_SB_EEEEEEEvNS4_8identityESY_S18_vS19_EENS_8epilogue10collective18CollectiveEpilogueINS1B_23Sm100TmaWarpSpecializedILi1ELi1ELi112ELb0ELb0EEEJSH_NS5_IJNSR_ISE_SB_EENSR_ISF_SB_EEEEEaSI_aSI_NS1B_6fusion15FusionCallbacksIS1F_NS1J_17LinearCombinationIaiaiLNS_15FloatRoundStyleE2EEESH_S1I_JEEENS4_5SM1004TMEM4LOAD26SM100_TMEM_LOAD_16dp32b16xESY_S18_NS4_39AutoVectorizingCopyWithAssumedAlignmentILi128EEENS4_14SM90_TMA_STOREES18_S1U_S1U_EEEvvEEEEvNT_6ParamsE)
        /*0be8*/ 	.short	0x0380
        /*0bea*/ 	.short	0x0800


	//----- nvinfo : EIATTR_SW_WAR
	.align		4
.L_55:
        /*0bec*/ 	.byte	0x04, 0x36
        /*0bee*/ 	.short	(.L_57 - .L_56)
.L_56:
        /*0bf0*/ 	.word	0x00000008
.L_57:


//--------------------- .nv.callgraph             --------------------------
	.section	.nv.callgraph,"",@"SHT_CUDA_CALLGRAPH"
	.align	4
	.sectionentsize	8
	.align		4
        /*0000*/ 	.word	0x00000000
	.align		4
        /*0004*/ 	.word	0xffffffff
	.align		4
        /*0008*/ 	.word	index@(_ZN7cutlass13device_kernelINS_4gemm6kernel13GemmUniversalIN4cute5tupleIJiiiiEEENS1_10collective13CollectiveMmaINS1_35MainloopSm100TmaUmmaWarpSpecializedILi21ELi2ELi4ENS5_IJNS4_1CILi1EEESB_SB_EEEEENS5_IJNSA_ILi64EEENSA_ILi224EEENSA_ILi32EEEEEEaNS5_IJlSB_lEEEaSI_NS4_8TiledMMAINS4_8MMA_AtomIJNS4_15SM100_MMA_S8_SSIaaiLi64ELi224ELNS4_4UMMA5MajorE0ELSN_0ELNSM_8SaturateE0EEEEEENS4_6LayoutISC_NS5_IJNSA_ILi0EEESS_SS_EEEEENS5_IJNS4_10UnderscoreESV_SV_EEEEENS4_13SM90_TMA_LOADENS4_14ComposedLayoutINS4_7SwizzleILi1ELi4ELi3EEENS4_18smem_ptr_flag_bitsILi8EEENSR_INS5_IJNSA_ILi8EEESG_EEENS5_IJSG_SB_EEEEEEEvNS4_8identityESY_S18_vS19_EENS_8epilogue10collective18CollectiveEpilogueINS1B_23Sm100TmaWarpSpecializedILi1ELi1ELi112ELb0ELb0EEEJSH_NS5_IJNSR_ISE_SB_EENSR_ISF_SB_EEEEEaSI_aSI_NS1B_6fusion15FusionCallbacksIS1F_NS1J_17LinearCombinationIaiaiLNS_15FloatRoundStyleE2EEESH_S1I_JEEENS4_5SM1004TMEM4LOAD26SM100_TMEM_LOAD_16dp32b16xESY_S18_NS4_39AutoVectorizingCopyWithAssumedAlignmentILi128EEENS4_14SM90_TMA_STOREES18_S1U_S1U_EEEvvEEEEvNT_6ParamsE)
	.align		4
        /*000c*/ 	.word	index@(__assertfail)
	.align		4
        /*0010*/ 	.word	0x00000000
	.align		4
        /*0014*/ 	.word	0xfffffffe
	.align		4
        /*0018*/ 	.word	0x00000000
	.align		4
        /*001c*/ 	.word	0xfffffffd
	.align		4
        /*0020*/ 	.word	0x00000000
	.align		4
        /*0024*/ 	.word	0xfffffffc


//--------------------- .nv.constant4             --------------------------
	.section	.nv.constant4,"a",@progbits
	.align	8
	.align		8
.nv.constant4:
        /*0000*/ 	.dword	__assertfail
	.align		8
        /*0008*/ 	.dword	__unnamed_1
	.align		8
        /*0010*/ 	.dword	__unnamed_2
	.align		8
        /*0018*/ 	.dword	_ZN40_INTERNAL_a3554c50_4_k_cu_fcf305f6_340784cuda3std3__45__cpo5beginE
	.align		8
        /*0020*/ 	.dword	_ZN40_INTERNAL_a3554c50_4_k_cu_fcf305f6_340784cuda3std3__45__cpo3endE
	.align		8
        /*0028*/ 	.dword	_ZN40_INTERNAL_a3554c50_4_k_cu_fcf305f6_340784cuda3std3__45__cpo6cbeginE
	.align		8
        /*0030*/ 	.dword	_ZN40_INTERNAL_a3554c50_4_k_cu_fcf305f6_340784cuda3std3__45__cpo4cendE
	.align		8
        /*0038*/ 	.dword	_ZN40_INTERNAL_a3554c50_4_k_cu_fcf305f6_340784cuda3std3__442_GLOBAL__N__a3554c50_4_k_cu_fcf305f6_340786ignoreE
	.align		8
        /*0040*/ 	.dword	_ZN40_INTERNAL_a3554c50_4_k_cu_fcf305f6_340784cuda3std3__419piecewise_constructE
	.align		8
        /*0048*/ 	.dword	_ZN40_INTERNAL_a3554c50_4_k_cu_fcf305f6_340784cuda3std3__48in_placeE
	.align		8
        /*0050*/ 	.dword	_ZN40_INTERNAL_a3554c50_4_k_cu_fcf305f6_340784cuda3std6ranges3__45__cpo4swapE
	.align		8
        /*0058*/ 	.dword	_ZN40_INTERNAL_a3554c50_4_k_cu_fcf305f6_340784cuda3std6ranges3__45__cpo9iter_moveE
	.align		8
        /*0060*/ 	.dword	_ZN40_INTERNAL_a3554c50_4_k_cu_fcf305f6_340784cute7productE
	.align		8
        /*0068*/ 	.dword	_ZN40_INTERNAL_a3554c50_4_k_cu_fcf305f6_340784cute1_E
	.align		8
        /*0070*/ 	.dword	$str$25
	.align		8
        /*0078*/ 	.dword	$str$26
	.align		8
        /*0080*/ 	.dword	$str$27
	.align		8
        /*0088*/ 	.dword	$str$28


//--------------------- .text._ZN7cutlass13device_kernelINS_4gemm6kernel13GemmUniversalIN4cute5tupleIJiiiiEEENS1_10collective13CollectiveMmaINS1_35MainloopSm100TmaUmmaWarpSpecializedILi21ELi2ELi4ENS5_IJNS4_1CILi1EEESB_SB_EEEEENS5_IJNSA_ILi64EEENSA_ILi224EEENSA_ILi32EEEEEEaNS5_IJlSB_lEEEaSI_NS4_8TiledMMAINS4_8MMA_AtomIJNS4_15SM100_MMA_S8_SSIaaiLi64ELi224ELNS4_4UMMA5MajorE0ELSN_0ELNSM_8SaturateE0EEEEEENS4_6LayoutISC_NS5_IJNSA_ILi0EEESS_SS_EEEEENS5_IJNS4_10UnderscoreESV_SV_EEEEENS4_13SM90_TMA_LOADENS4_14ComposedLayoutINS4_7SwizzleILi1ELi4ELi3EEENS4_18smem_ptr_flag_bitsILi8EEENSR_INS5_IJNSA_ILi8EEESG_EEENS5_IJSG_SB_EEEEEEEvNS4_8identityESY_S18_vS19_EENS_8epilogue10collective18CollectiveEpilogueINS1B_23Sm100TmaWarpSpecializedILi1ELi1ELi112ELb0ELb0EEEJSH_NS5_IJNSR_ISE_SB_EENSR_ISF_SB_EEEEEaSI_aSI_NS1B_6fusion15FusionCallbacksIS1F_NS1J_17LinearCombinationIaiaiLNS_15FloatRoundStyleE2EEESH_S1I_JEEENS4_5SM1004TMEM4LOAD26SM100_TMEM_LOAD_16dp32b16xESY_S18_NS4_39AutoVectorizingCopyWithAssumedAlignmentILi128EEENS4_14SM90_TMA_STOREES18_S1U_S1U_EEEvvEEEEvNT_6ParamsE --------------------------
	.section	.text._ZN7cutlass13device_kernelINS_4gemm6kernel13GemmUniversalIN4cute5tupleIJiiiiEEENS1_10collective13CollectiveMmaINS1_35MainloopSm100TmaUmmaWarpSpecializedILi21ELi2ELi4ENS5_IJNS4_1CILi1EEESB_SB_EEEEENS5_IJNSA_ILi64EEENSA_ILi224EEENSA_ILi32EEEEEEaNS5_IJlSB_lEEEaSI_NS4_8TiledMMAINS4_8MMA_AtomIJNS4_15SM100_MMA_S8_SSIaaiLi64ELi224ELNS4_4UMMA5MajorE0ELSN_0ELNSM_8SaturateE0EEEEEENS4_6LayoutISC_NS5_IJNSA_ILi0EEESS_SS_EEEEENS5_IJNS4_10UnderscoreESV_SV_EEEEENS4_13SM90_TMA_LOADENS4_14ComposedLayoutINS4_7SwizzleILi1ELi4ELi3EEENS4_18smem_ptr_flag_bitsILi8EEENSR_INS5_IJNSA_ILi8EEESG_EEENS5_IJSG_SB_EEEEEEEvNS4_8identityESY_S18_vS19_EENS_8epilogue10collective18CollectiveEpilogueINS1B_23Sm100TmaWarpSpecializedILi1ELi1ELi112ELb0ELb0EEEJSH_NS5_IJNSR_ISE_SB_EENSR_ISF_SB_EEEEEaSI_aSI_NS1B_6fusion15FusionCallbacksIS1F_NS1J_17LinearCombinationIaiaiLNS_15FloatRoundStyleE2EEESH_S1I_JEEENS4_5SM1004TMEM4LOAD26SM100_TMEM_LOAD_16dp32b16xESY_S18_NS4_39AutoVectorizingCopyWithAssumedAlignmentILi128EEENS4_14SM90_TMA_STOREES18_S1U_S1U_EEEvvEEEEvNT_6ParamsE,"ax",@progbits
	.align	128
.text._ZN7cutlass13device_kernelINS_4gemm6kernel13GemmUniversalIN4cute5tupleIJiiiiEEENS1_10collective13CollectiveMmaINS1_35MainloopSm100TmaUmmaWarpSpecializedILi21ELi2ELi4ENS5_IJNS4_1CILi1EEESB_SB_EEEEENS5_IJNSA_ILi64EEENSA_ILi224EEENSA_ILi32EEEEEEaNS5_IJlSB_lEEEaSI_NS4_8TiledMMAINS4_8MMA_AtomIJNS4_15SM100_MMA_S8_SSIaaiLi64ELi224ELNS4_4UMMA5MajorE0ELSN_0ELNSM_8SaturateE0EEEEEENS4_6LayoutISC_NS5_IJNSA_ILi0EEESS_SS_EEEEENS5_IJNS4_10UnderscoreESV_SV_EEEEENS4_13SM90_TMA_LOADENS4_14ComposedLayoutINS4_7SwizzleILi1ELi4ELi3EEENS4_18smem_ptr_flag_bitsILi8EEENSR_INS5_IJNSA_ILi8EEESG_EEENS5_IJSG_SB_EEEEEEEvNS4_8identityESY_S18_vS19_EENS_8epilogue10collective18CollectiveEpilogueINS1B_23Sm100TmaWarpSpecializedILi1ELi1ELi112ELb0ELb0EEEJSH_NS5_IJNSR_ISE_SB_EENSR_ISF_SB_EEEEEaSI_aSI_NS1B_6fusion15FusionCallbacksIS1F_NS1J_17LinearCombinationIaiaiLNS_15FloatRoundStyleE2EEESH_S1I_JEEENS4_5SM1004TMEM4LOAD26SM100_TMEM_LOAD_16dp32b16xESY_S18_NS4_39AutoVectorizingCopyWithAssumedAlignmentILi128EEENS4_14SM90_TMA_STOREES18_S1U_S1U_EEEvvEEEEvNT_6ParamsE:
        .type           _ZN7cutlass13device_kernelINS_4gemm6kernel13GemmUniversalIN4cute5tupleIJiiiiEEENS1_10collective13CollectiveMmaINS1_35MainloopSm100TmaUmmaWarpSpecializedILi21ELi2ELi4ENS5_IJNS4_1CILi1EEESB_SB_EEEEENS5_IJNSA_ILi64EEENSA_ILi224EEENSA_ILi32EEEEEEaNS5_IJlSB_lEEEaSI_NS4_8TiledMMAINS4_8MMA_AtomIJNS4_15SM100_MMA_S8_SSIaaiLi64ELi224ELNS4_4UMMA5MajorE0ELSN_0ELNSM_8SaturateE0EEEEEENS4_6LayoutISC_NS5_IJNSA_ILi0EEESS_SS_EEEEENS5_IJNS4_10UnderscoreESV_SV_EEEEENS4_13SM90_TMA_LOADENS4_14ComposedLayoutINS4_7SwizzleILi1ELi4ELi3EEENS4_18smem_ptr_flag_bitsILi8EEENSR_INS5_IJNSA_ILi8EEESG_EEENS5_IJSG_SB_EEEEEEEvNS4_8identityESY_S18_vS19_EENS_8epilogue10collective18CollectiveEpilogueINS1B_23Sm100TmaWarpSpecializedILi1ELi1ELi112ELb0ELb0EEEJSH_NS5_IJNSR_ISE_SB_EENSR_ISF_SB_EEEEEaSI_aSI_NS1B_6fusion15FusionCallbacksIS1F_NS1J_17LinearCombinationIaiaiLNS_15FloatRoundStyleE2EEESH_S1I_JEEENS4_5SM1004TMEM4LOAD26SM100_TMEM_LOAD_16dp32b16xESY_S18_NS4_39AutoVectorizingCopyWithAssumedAlignmentILi128EEENS4_14SM90_TMA_STOREES18_S1U_S1U_EEEvvEEEEvNT_6ParamsE,@function
        .size           _ZN7cutlass13device_kernelINS_4gemm6kernel13GemmUniversalIN4cute5tupleIJiiiiEEENS1_10collective13CollectiveMmaINS1_35MainloopSm100TmaUmmaWarpSpecializedILi21ELi2ELi4ENS5_IJNS4_1CILi1EEESB_SB_EEEEENS5_IJNSA_ILi64EEENSA_ILi224EEENSA_ILi32EEEEEEaNS5_IJlSB_lEEEaSI_NS4_8TiledMMAINS4_8MMA_AtomIJNS4_15SM100_MMA_S8_SSIaaiLi64ELi224ELNS4_4UMMA5MajorE0ELSN_0ELNSM_8SaturateE0EEEEEENS4_6LayoutISC_NS5_IJNSA_ILi0EEESS_SS_EEEEENS5_IJNS4_10UnderscoreESV_SV_EEEEENS4_13SM90_TMA_LOADENS4_14ComposedLayoutINS4_7SwizzleILi1ELi4ELi3EEENS4_18smem_ptr_flag_bitsILi8EEENSR_INS5_IJNSA_ILi8EEESG_EEENS5_IJSG_SB_EEEEEEEvNS4_8identityESY_S18_vS19_EENS_8epilogue10collective18CollectiveEpilogueINS1B_23Sm100TmaWarpSpecializedILi1ELi1ELi112ELb0ELb0EEEJSH_NS5_IJNSR_ISE_SB_EENSR_ISF_SB_EEEEEaSI_aSI_NS1B_6fusion15FusionCallbacksIS1F_NS1J_17LinearCombinationIaiaiLNS_15FloatRoundStyleE2EEESH_S1I_JEEENS4_5SM1004TMEM4LOAD26SM100_TMEM_LOAD_16dp32b16xESY_S18_NS4_39AutoVectorizingCopyWithAssumedAlignmentILi128EEENS4_14SM90_TMA_STOREES18_S1U_S1U_EEEvvEEEEvNT_6ParamsE,(.L_x_186 - _ZN7cutlass13device_kernelINS_4gemm6kernel13GemmUniversalIN4cute5tupleIJiiiiEEENS1_10collective13CollectiveMmaINS1_35MainloopSm100TmaUmmaWarpSpecializedILi21ELi2ELi4ENS5_IJNS4_1CILi1EEESB_SB_EEEEENS5_IJNSA_ILi64EEENSA_ILi224EEENSA_ILi32EEEEEEaNS5_IJlSB_lEEEaSI_NS4_8TiledMMAINS4_8MMA_AtomIJNS4_15SM100_MMA_S8_SSIaaiLi64ELi224ELNS4_4UMMA5MajorE0ELSN_0ELNSM_8SaturateE0EEEEEENS4_6LayoutISC_NS5_IJNSA_ILi0EEESS_SS_EEEEENS5_IJNS4_10UnderscoreESV_SV_EEEEENS4_13SM90_TMA_LOADENS4_14ComposedLayoutINS4_7SwizzleILi1ELi4ELi3EEENS4_18smem_ptr_flag_bitsILi8EEENSR_INS5_IJNSA_ILi8EEESG_EEENS5_IJSG_SB_EEEEEEEvNS4_8identityESY_S18_vS19_EENS_8epilogue10collective18CollectiveEpilogueINS1B_23Sm100TmaWarpSpecializedILi1ELi1ELi112ELb0ELb0EEEJSH_NS5_IJNSR_ISE_SB_EENSR_ISF_SB_EEEEEaSI_aSI_NS1B_6fusion15FusionCallbacksIS1F_NS1J_17LinearCombinationIaiaiLNS_15FloatRoundStyleE2EEESH_S1I_JEEENS4_5SM1004TMEM4LOAD26SM100_TMEM_LOAD_16dp32b16xESY_S18_NS4_39AutoVectorizingCopyWithAssumedAlignmentILi128EEENS4_14SM90_TMA_STOREES18_S1U_S1U_EEEvvEEEEvNT_6ParamsE)
        .other          _ZN7cutlass13device_kernelINS_4gemm6kernel13GemmUniversalIN4cute5tupleIJiiiiEEENS1_10collective13CollectiveMmaINS1_35MainloopSm100TmaUmmaWarpSpecializedILi21ELi2ELi4ENS5_IJNS4_1CILi1EEESB_SB_EEEEENS5_IJNSA_ILi64EEENSA_ILi224EEENSA_ILi32EEEEEEaNS5_IJlSB_lEEEaSI_NS4_8TiledMMAINS4_8MMA_AtomIJNS4_15SM100_MMA_S8_SSIaaiLi64ELi224ELNS4_4UMMA5MajorE0ELSN_0ELNSM_8SaturateE0EEEEEENS4_6LayoutISC_NS5_IJNSA_ILi0EEESS_SS_EEEEENS5_IJNS4_10UnderscoreESV_SV_EEEEENS4_13SM90_TMA_LOADENS4_14ComposedLayoutINS4_7SwizzleILi1ELi4ELi3EEENS4_18smem_ptr_flag_bitsILi8EEENSR_INS5_IJNSA_ILi8EEESG_EEENS5_IJSG_SB_EEEEEEEvNS4_8identityESY_S18_vS19_EENS_8epilogue10collective18CollectiveEpilogueINS1B_23Sm100TmaWarpSpecializedILi1ELi1ELi112ELb0ELb0EEEJSH_NS5_IJNSR_ISE_SB_EENSR_ISF_SB_EEEEEaSI_aSI_NS1B_6fusion15FusionCallbacksIS1F_NS1J_17LinearCombinationIaiaiLNS_15FloatRoundStyleE2EEESH_S1I_JEEENS4_5SM1004TMEM4LOAD26SM100_TMEM_LOAD_16dp32b16xESY_S18_NS4_39AutoVectorizingCopyWithAssumedAlignmentILi128EEENS4_14SM90_TMA_STOREES18_S1U_S1U_EEEvvEEEEvNT_6ParamsE,@"STO_CUDA_ENTRY STV_DEFAULT"
_ZN7cutlass13device_kernelINS_4gemm6kernel13GemmUniversalIN4cute5tupleIJiiiiEEENS1_10collective13CollectiveMmaINS1_35MainloopSm100TmaUmmaWarpSpecializedILi21ELi2ELi4ENS5_IJNS4_1CILi1EEESB_SB_EEEEENS5_IJNSA_ILi64EEENSA_ILi224EEENSA_ILi32EEEEEEaNS5_IJlSB_lEEEaSI_NS4_8TiledMMAINS4_8MMA_AtomIJNS4_15SM100_MMA_S8_SSIaaiLi64ELi224ELNS4_4UMMA5MajorE0ELSN_0ELNSM_8SaturateE0EEEEEENS4_6LayoutISC_NS5_IJNSA_ILi0EEESS_SS_EEEEENS5_IJNS4_10UnderscoreESV_SV_EEEEENS4_13SM90_TMA_LOADENS4_14ComposedLayoutINS4_7SwizzleILi1ELi4ELi3EEENS4_18smem_ptr_flag_bitsILi8EEENSR_INS5_IJNSA_ILi8EEESG_EEENS5_IJSG_SB_EEEEEEEvNS4_8identityESY_S18_vS19_EENS_8epilogue10collective18CollectiveEpilogueINS1B_23Sm100TmaWarpSpecializedILi1ELi1ELi112ELb0ELb0EEEJSH_NS5_IJNSR_ISE_SB_EENSR_ISF_SB_EEEEEaSI_aSI_NS1B_6fusion15FusionCallbacksIS1F_NS1J_17LinearCombinationIaiaiLNS_15FloatRoundStyleE2EEESH_S1I_JEEENS4_5SM1004TMEM4LOAD26SM100_TMEM_LOAD_16dp32b16xESY_S18_NS4_39AutoVectorizingCopyWithAssumedAlignmentILi128EEENS4_14SM90_TMA_STOREES18_S1U_S1U_EEEvvEEEEvNT_6ParamsE:
[----:B------:R-:W1:Y:S01]  /*0000*/  LDC R1, c[0x0][0x37c] ;  /* 0x0000df00ff017b82 */ /* 0x000e620000000800 */
[----:B------:R-:W2:Y:S01]  /*0010*/  S2R R229, SR_TID.X ;  /* 0x0000000000e57919 */ /* 0x000ea20000002100 */
[----:B------:R-:W3:Y:S01]  /*0020*/  LDCU.64 UR8, c[0x0][0x890] ;  /* 0x00011200ff0877ac */ /* 0x000ee20008000a00 */
[----:B------:R-:W-:Y:S02]  /*0030*/  PRMT R236, RZ, 0x7610, R236 ;  /* 0x00007610ffec7816 */ /* 0x000fe400000000ec */
[----:B------:R-:W-:Y:S01]  /*0040*/  ELECT P3, URZ, PT ;  /* 0x0000000000ff782f */ /* 0x000fe20003860000 */
[----:B---3--:R-:W-:-:S04]  /*0050*/  UISETP.NE.U32.AND UP0, UPT, UR8, URZ, UPT ;  /* 0x000000ff0800728c */ /* 0x008fc8000bf05070 */
[----:B------:R-:W-:Y:S01]  /*0060*/  UISETP.NE.AND.EX UP0, UPT, UR9, URZ, UPT, UP0 ;  /* 0x000000ff0900728c */ /* 0x000fe2000bf05300 */
[----:B--2---:R-:W-:-:S05]  /*0070*/  SHF.R.U32.HI R237, RZ, 0x5, R229 ;  /* 0x00000005ffed7819 */ /* 0x004fca00000116e5 */
[----:B------:R-:W2:Y:S02]  /*0080*/  SHFL.IDX PT, R0, R237, RZ, 0x1f ;  /* 0x00001fffed007589 */ /* 0x000ea400000e0000 */
[----:B--2---:R-:W-:Y:S01]  /*0090*/  R2UR UR18, R0 ;  /* 0x00000000001272ca */ /* 0x004fe200000e0000 */
[----:B-1----:R-:W-:-:S14]  /*00a0*/  BRA.U UP0, `(.L_x_0) ;  /* 0x0000000100307547 */ /* 0x002fdc000b800000 */
[----:B------:R-:W1:Y:S02]  /*00b0*/  LDCU.64 UR4, c[0x0][0x888] ;  /* 0x00011100ff0477ac */ /* 0x000e640008000a00 */
[----:B-1----:R-:W-:-:S04]  /*00c0*/  UISETP.NE.U32.AND UP0, UPT, UR4, URZ, UPT ;  /* 0x000000ff0400728c */ /* 0x002fc8000bf05070 */
[----:B------:R-:W-:-:S09]  /*00d0*/  UISETP.NE.AND.EX UP0, UPT, UR5, URZ, UPT, UP0 ;  /* 0x000000ff0500728c */ /* 0x000fd2000bf05300 */
[----:B------:R-:W-:Y:S05]  /*00e0*/  BRA.U !UP0, `(.L_x_1) ;  /* 0x0000000108147547 */ /* 0x000fea000b800000 */
[----:B------:R-:W1:Y:S01]  /*00f0*/  LDC.64 R2, c[0x0][0x888] ;  /* 0x00022200ff027b82 */ /* 0x000e620000000a00 */
[----:B------:R-:W1:Y:S02]  /*0100*/  LDCU.64 UR4, c[0x0][0x358] ;  /* 0x00006b00ff0477ac */ /* 0x000e640008000a00 */
[----:B-1----:R1:W5:Y:S01]  /*0110*/  LDG.E R121, desc[UR4][R2.64] ;  /* 0x0000000402797981 */ /* 0x002362000c1e1900 */
[----:B------:R-:W-:Y:S01]  /*0120*/  HFMA2 R236, -RZ, RZ, 0, 5.9604644775390625e-08 ;  /* 0x00000001ffec7431 */ /* 0x000fe200000001ff */
[----:B------:R-:W-:Y:S05]  /*0130*/  BRA `(.L_x_0) ;  /* 0x00000000000c7947 */ /* 0x000fea0003800000 */
.L_x_1:
[----:B------:R-:W1:Y:S01]  /*0140*/  LDCU UR4, c[0x0][0x880] ;  /* 0x00011000ff0477ac */ /* 0x000e620008000800 */
[----:B------:R-:W-:Y:S01]  /*0150*/  HFMA2 R236, -RZ, RZ, 0, 5.9604644775390625e-08 ;  /* 0x00000001ffec7431 */ /* 0x000fe200000001ff */
[----:B-1----:R-:W-:-:S07]  /*0160*/  MOV R121, UR4 ;  /* 0x0000000400797c02 */ /* 0x002fce0008000f00 */
.L_x_0:
[----:B------:R-:W2:Y:S02]  /*0170*/  LDCU.64 UR4, c[0x0][0x8b0] ;  /* 0x00011600ff0477ac */ /* 0x000ea40008000a00 */
[----:B--2---:R-:W-:-:S04]  /*0180*/  UISETP.NE.U32.AND UP0, UPT, UR4, URZ, UPT ;  /* 0x000000ff0400728c */ /* 0x004fc8000bf05070 */
[----:B------:R-:W-:-:S09]  /*0190*/  UISETP.NE.AND.EX UP0, UPT, UR5, URZ, UPT, UP0 ;  /* 0x000000ff0500728c */ /* 0x000fd2000bf05300 */
[----:B------:R-:W-:Y:S05]  /*01a0*/  BRA.U UP0, `(.L_x_2) ;  /* 0x0000000100287547 */ /* 0x000fea000b800000 */
[----:B------:R-:W2:Y:S02]  /*01b0*/  LDCU.64 UR4, c[0x0][0x8a8] ;  /* 0x00011500ff0477ac */ /* 0x000ea40008000a00 */
[----:B--2---:R-:W-:-:S04]  /*01c0*/  UISETP.NE.U32.AND UP0, UPT, UR4, URZ, UPT ;  /* 0x000000ff0400728c */ /* 0x004fc8000bf05070 */
[----:B------:R-:W-:-:S09]  /*01d0*/  UISETP.NE.AND.EX UP0, UPT, UR5, URZ, UPT, UP0 ;  /* 0x000000ff0500728c */ /* 0x000fd2000bf05300 */
[----:B------:R-:W-:Y:S05]  /*01e0*/  BRA.U !UP0, `(.L_x_3) ;  /* 0x0000000108107547 */ /* 0x000fea000b800000 */
[----:B-1----:R-:W1:Y:S01]  /*01f0*/  LDC.64 R2, c[0x0][0x8a8] ;  /* 0x00022a00ff027b82 */ /* 0x002e620000000a00 */
[----:B------:R-:W1:Y:S02]  /*0200*/  LDCU.64 UR4, c[0x0][0x358] ;  /* 0x00006b00ff0477ac */ /* 0x000e640008000a00 */
[----:B-1----:R2:W5:Y:S01]  /*0210*/  LDG.E R120, desc[UR4][R2.64] ;  /* 0x0000000402787981 */ /* 0x002562000c1e1900 */
[----:B------:R-:W-:Y:S05]  /*0220*/  BRA `(.L_x_2) ;  /* 0x0000000000087947 */ /* 0x000fea0003800000 */
.L_x_3:
[----:B------:R-:W2:Y:S02]  /*0230*/  LDCU UR4, c[0x0][0x8a0] ;  /* 0x00011400ff0477ac */ /* 0x000ea40008000800 */
[----:B--2---:R-:W-:Y:S02]  /*0240*/  MOV R120, UR4 ;  /* 0x0000000400787c02 */ /* 0x004fe40008000f00 */
.L_x_2:
[----:B-12---:R-:W-:Y:S01]  /*0250*/  IMAD.U32 R3, RZ, RZ, UR18 ;  /* 0x00000012ff037e24 */ /* 0x006fe2000f8e00ff */
[----:B------:R-:W-:Y:S04]  /*0260*/  BSSY.RECONVERGENT B0, `(.L_x_4) ;  /* 0x000000c000007945 */ /* 0x000fe80003800200 */
[C---:B------:R-:W-:Y:S02]  /*0270*/  ISETP.NE.OR P1, PT, R3.reuse, 0x1, !P3 ;  /* 0x000000010300780c */ /* 0x040fe40005f25670 */
[----:B------:R-:W-:-:S11]  /*0280*/  ISETP.NE.OR P0, PT, R3, 0x3, !P3 ;  /* 0x000000030300780c */ /* 0x000fd60005f05670 */
[----:B------:R-:W-:Y:S05]  /*0290*/  @P1 BRA `(.L_x_5) ;  /* 0x0000000000201947 */ /* 0x000fea0003800000 */
[----:B------:R-:W1:Y:S02]  /*02a0*/  LDCU.64 UR4, c[0x0][0x348] ;  /* 0x00006900ff0477ac */ /* 0x000e640008000a00 */
[----:B-1----:R-:W-:Y:S02]  /*02b0*/  UIADD3 UR6, UP1, UPT, UR4, 0x80, URZ ;  /* 0x0000008004067890 */ /* 0x002fe4000ff3e0ff */
[----:B------:R-:W-:Y:S02]  /*02c0*/  UIADD3 UR4, UP0, UPT, UR4, 0x180, URZ ;  /* 0x0000018004047890 */ /* 0x000fe4000ff1e0ff */
[----:B------:R-:W-:Y:S02]  /*02d0*/  UIADD3.X UR7, UPT, UPT, URZ, UR5, URZ, UP1, !UPT ;  /* 0x00000005ff077290 */ /* 0x000fe40008ffe4ff */
[----:B------:R-:W-:-:S07]  /*02e0*/  UIADD3.X UR5, UPT, UPT, URZ, UR5, URZ, UP0, !UPT ;  /* 0x00000005ff057290 */ /* 0x000fce00087fe4ff */
[----:B------:R1:W-:Y:S02]  /*02f0*/  UTMACCTL.PF [UR6] ;  /* 0x00000000060079b9 */ /* 0x0003e40008040000 */
[----:B------:R1:W-:Y:S02]  /*0300*/  UTMACCTL.PF [UR4] ;  /* 0x00000000040079b9 */ /* 0x0003e40008040000 */
[----:B-1----:R-:W-:Y:S01]  /*0310*/  NOP ;  /* 0x0000000000007918 */ /* 0x002fe20000000000 */
.L_x_5:
[----:B------:R-:W-:Y:S05]  /*0320*/  BSYNC.RECONVERGENT B0 ;  /* 0x0000000000007941 */ /* 0x000fea0003800200 */
.L_x_4:
[----:B------:R-:W-:Y:S04]  /*0330*/  BSSY.RECONVERGENT B0, `(.L_x_6) ;  /* 0x000000a000007945 */ /* 0x000fe80003800200 */
        /* <DEDUP_REMOVED lines=9> */
.L_x_7:
[----:B------:R-:W-:Y:S05]  /*03d0*/  BSYNC.RECONVERGENT B0 ;  /* 0x0000000000007941 */ /* 0x000fea0003800200 */
.L_x_6:
[----:B------:R-:W1:Y:S01]  /*03e0*/  LDCU.64 UR4, c[0x0][0x888] ;  /* 0x00011100ff0477ac */ /* 0x000e620008000a00 */
[----:B------:R-:W-:Y:S02]  /*03f0*/  UISETP.EQ.U32.AND UP1, UPT, UR8, URZ, UPT ;  /* 0x000000ff0800728c */ /* 0x000fe4000bf22070 */
[----:B------:R-:W-:Y:S02]  /*0400*/  UPLOP3.LUT UP3, UPT, UPT, UPT, UPT, 0x80, 0x8 ;  /* 0x000000000008789c */ /* 0x000fe40003f6f070 */
[----:B-1----:R-:W-:-:S04]  /*0410*/  UISETP.NE.U32.AND UP0, UPT, UR4, URZ, UPT ;  /* 0x000000ff0400728c */ /* 0x002fc8000bf05070 */
[----:B------:R-:W-:-:S04]  /*0420*/  UISETP.NE.AND.EX UP2, UPT, UR5, URZ, UPT, UP0 ;  /* 0x000000ff0500728c */ /* 0x000fc8000bf45300 */
[----:B------:R-:W-:-:S04]  /*0430*/  UISETP.EQ.OR.EX UP4, UPT, UR9, URZ, !UP2, UP1 ;  /* 0x000000ff0900728c */ /* 0x000fc8000d782710 */
[----:B------:R-:W-:-:S05]  /*0440*/  UP2UR UR59, UPR, URZ, 0x10 ;  /* 0x00000010ff3b7883 */ /* 0x000fca0008000000 */
[----:B------:R-:W-:Y:S07]  /*0450*/  BRA.U !UP4, `(.L_x_8) ;  /* 0x000000010c207547 */ /* 0x000fee000b800000 */
[----:B-----5:R-:W-:Y:S01]  /*0460*/  R2UR UR5, R121 ;  /* 0x00000000790572ca */ /* 0x020fe200000e0000 */
[----:B------:R-:W-:Y:S02]  /*0470*/  UISETP.NE.U32.AND UP1, UPT, UR8, URZ, UPT ;  /* 0x000000ff0800728c */ /* 0x000fe4000bf25070 */
[----:B------:R-:W-:Y:S02]  /*0480*/  USEL UR4, URZ, 0xffffffff, UP2 ;  /* 0xffffffffff047887 */ /* 0x000fe40009000000 */
[----:B------:R-:W-:-:S08]  /*0490*/  UISETP.NE.AND.EX UP1, UPT, UR9, URZ, UPT, UP1 ;  /* 0x000000ff0900728c */ /* 0x000fd0000bf25310 */
[----:B------:R-:W-:-:S04]  /*04a0*/  UISETP.NE.AND UP0, UPT, UR5, URZ, UPT ;  /* 0x000000ff0500728c */ /* 0x000fc8000bf05270 */
[----:B------:R-:W-:-:S04]  /*04b0*/  @!UP1 USEL UR4, URZ, 0xffffffff, UP0 ;  /* 0xffffffffff049887 */ /* 0x000fc80008000000 */
[----:B------:R-:W-:-:S04]  /*04c0*/  ULOP3.LUT UR4, UR4, 0x1, URZ, 0xc0, !UPT ;  /* 0x0000000104047892 */ /* 0x000fc8000f8ec0ff */
[----:B------:R-:W-:-:S11]  /*04d0*/  UISETP.NE.U32.AND UP3, UPT, UR4, 0x1, UPT ;  /* 0x000000010400788c */ /* 0x000fd6000bf65070 */
.L_x_8:
[----:B------:R-:W1:Y:S01]  /*04e0*/  SHFL.IDX PT, R0, R237, RZ, 0x1f ;  /* 0x00001fffed007589 */ /* 0x000e6200000e0000 */
[----:B------:R-:W-:-:S04]  /*04f0*/  UISETP.NE.AND UP0, UPT, UR18, 0x2, UPT ;  /* 0x000000021200788c */ /* 0x000fc8000bf05270 */
[----:B------:R-:W-:Y:S01]  /*0500*/  USEL UR44, URZ, 0x1, UP0 ;  /* 0x00000001ff2c7887 */ /* 0x000fe20008000000 */
[----:B-1----:R-:W-:-:S13]  /*0510*/  ISETP.NE.AND P0, PT, R0, RZ, PT ;  /* 0x000000ff0000720c */ /* 0x002fda0003f05270 */
[----:B------:R-:W-:Y:S05]  /*0520*/  @P0 BRA `(.L_x_9) ;  /* 0x0000000000dc0947 */ /* 0x000fea0003800000 */
[----:B------:R-:W-:Y:S01]  /*0530*/  ELECT P0, URZ, PT ;  /* 0x0000000000ff782f */ /* 0x000fe20003800000 */
[----:B------:R-:W-:-:S12]  /*0540*/  BSSY.RECONVERGENT B0, `(.L_x_9) ;  /* 0x0000035000007945 */ /* 0x000fd80003800200 */
[----:B------:R-:W-:Y:S05]  /*0550*/  @!P0 BRA `(.L_x_10) ;  /* 0x0000000000cc8947 */ /* 0x000fea0003800000 */
[----:B------:R-:W1:Y:S01]  /*0560*/  S2UR UR4, SR_CgaCtaId ;  /* 0x00000000000479c3 */ /* 0x000e620000008800 */
[----:B------:R-:W-:Y:S01]  /*0570*/  UMOV UR5, 0x400 ;  /* 0x0000040000057882 */ /* 0x000fe20000000000 */
[----:B------:R-:W-:Y:S02]  /*0580*/  UMOV UR6, 0x1 ;  /* 0x0000000100067882 */ /* 0x000fe40000000000 */
[----:B------:R-:W-:-:S04]  /*0590*/  UIADD3 UR6, UPT, UPT, -UR6, 0x100000, URZ ;  /* 0x0010000006067890 */ /* 0x000fc8000fffe1ff */
[----:B------:R-:W-:Y:S02]  /*05a0*/  USHF.L.U32 UR7, UR6, 0xb, URZ ;  /* 0x0000000b06077899 */ /* 0x000fe400080006ff */
[----:B------:R-:W-:Y:S02]  /*05b0*/  USHF.L.U32 UR6, UR6, 0x1, URZ ;  /* 0x0000000106067899 */ /* 0x000fe400080006ff */
[----:B-1----:R-:W-:Y:S01]  /*05c0*/  ULEA UR4, UR4, UR5, 0x18 ;  /* 0x0000000504047291 */ /* 0x002fe2000f8ec0ff */
[----:B------:R-:W1:Y:S11]  /*05d0*/  FENCE.VIEW.ASYNC.S ;  /* 0x00000000000073c6 */ /* 0x000e760000000000 */
[----:B-1----:R1:W2:Y:S01]  /*05e0*/  SYNCS.EXCH.64 URZ, [UR4], UR6 ;  /* 0x0000000604ff75b2 */ /* 0x0022a20008000100 */
[----:B------:R1:W3:Y:S01]  /*05f0*/  SYNCS.EXCH.64 URZ, [UR4+0xa8], UR6 ;  /* 0x0000a80604ff75b2 */ /* 0x0002e20008000100 */
[----:B------:R1:W4:Y:S01]  /*0600*/  SYNCS.EXCH.64 URZ, [UR4+0x8], UR6 ;  /* 0x0000080604ff75b2 */ /* 0x0003220008000100 */
[----:B------:R1:W1:Y:S01]  /*0610*/  SYNCS.EXCH.64 URZ, [UR4+0xb0], UR6 ;  /* 0x0000b00604ff75b2 */ /* 0x0002620008000100 */
        /* <DEDUP_REMOVED lines=38> */
[----:B--234-:R-:W-:Y:S01]  /*0880*/  NOP ;  /* 0x0000000000007918 */ /* 0x01cfe20000000000 */
.L_x_10:
[----:B-1----:R-:W-:Y:S05]  /*0890*/  BSYNC.RECONVERGENT B0 ;  /* 0x0000000000007941 */ /* 0x002fea0003800200 */
.L_x_9:
[----:B------:R-:W1:Y:S01]  /*08a0*/  SHFL.IDX PT, R0, R237, RZ, 0x1f ;  /* 0x00001fffed007589 */ /* 0x000e6200000e0000 */
[----:B------:R-:W-:Y:S01]  /*08b0*/  NOP ;  /* 0x0000000000007918 */ /* 0x000fe20000000000 */
[----:B-1----:R-:W-:-:S13]  /*08c0*/  ISETP.NE.AND P0, PT, R0, 0x1, PT ;  /* 0x000000010000780c */ /* 0x002fda0003f05270 */
[----:B------:R-:W-:Y:S05]  /*08d0*/  @P0 BRA `(.L_x_11) ;  /* 0x0000000000400947 */ /* 0x000fea0003800000 */
[----:B------:R-:W1:Y:S01]  /*08e0*/  S2UR UR4, SR_CgaCtaId ;  /* 0x00000000000479c3 */ /* 0x000e620000008800 */
[----:B------:R-:W-:Y:S01]  /*08f0*/  UMOV UR5, 0x400 ;  /* 0x0000040000057882 */ /* 0x000fe20000000000 */
[----:B------:R-:W-:Y:S01]  /*0900*/  UMOV UR8, 0x20 ;  /* 0x0000002000087882 */ /* 0x000fe20000000000 */
[----:B------:R-:W-:Y:S01]  /*0910*/  UMOV UR6, 0x80 ;  /* 0x0000008000067882 */ /* 0x000fe20000000000 */
[----:B------:R-:W-:-:S04]  /*0920*/  UIADD3 UR8, UPT, UPT, -UR8, 0x100000, URZ ;  /* 0x0010000008087890 */ /* 0x000fc8000fffe1ff */
[----:B------:R-:W-:Y:S02]  /*0930*/  USHF.L.U32 UR9, UR8, 0xb, URZ ;  /* 0x0000000b08097899 */ /* 0x000fe400080006ff */
[----:B------:R-:W-:Y:S02]  /*0940*/  USHF.L.U32 UR8, UR8, 0x1, URZ ;  /* 0x0000000108087899 */ /* 0x000fe400080006ff */
[----:B------:R-:W-:-:S04]  /*0950*/  UIADD3 UR6, UPT, UPT, -UR6, 0x100000, URZ ;  /* 0x0010000006067890 */ /* 0x000fc8000fffe1ff */
[----:B------:R-:W-:Y:S02]  /*0960*/  USHF.L.U32 UR7, UR6, 0xb, URZ ;  /* 0x0000000b06077899 */ /* 0x000fe400080006ff */
[----:B------:R-:W-:Y:S01]  /*0970*/  USHF.L.U32 UR6, UR6, 0x1, URZ ;  /* 0x0000000106067899 */ /* 0x000fe200080006ff */
[----:B------:R-:W-:Y:S01]  /*0980*/  ELECT P0, URZ, PT ;  /* 0x0000000000ff782f */ /* 0x000fe20003800000 */
[----:B-1----:R-:W-:Y:S01]  /*0990*/  ULEA UR4, UR4, UR5, 0x18 ;  /* 0x0000000504047291 */ /* 0x002fe2000f8ec0ff */
[----:B------:R-:W1:Y:S11]  /*09a0*/  FENCE.VIEW.ASYNC.S ;  /* 0x00000000000073c6 */ /* 0x000e760000000000 */
[----:B-1----:R1:W2:Y:S01]  /*09b0*/  SYNCS.EXCH.64 URZ, [UR4+0x150], UR8 ;  /* 0x0001500804ff75b2 */ /* 0x0022a20008000100 */
[----:B------:R1:W3:Y:S01]  /*09c0*/  SYNCS.EXCH.64 URZ, [UR4+0x158], UR6 ;  /* 0x0001580604ff75b2 */ /* 0x0002e20008000100 */
[----:B------:R-:W-:Y:S01]  /*09d0*/  NOP ;  /* 0x0000000000007918 */ /* 0x000fe20000000000 */
.L_x_11:
[----:B------:R-:W4:Y:S01]  /*09e0*/  SHFL.IDX PT, R0, R237, RZ, 0x1f ;  /* 0x00001fffed007589 */ /* 0x000f2200000e0000 */
[----:B------:R-:W-:Y:S01]  /*09f0*/  NOP ;  /* 0x0000000000007918 */ /* 0x000fe20000000000 */
[----:B----4-:R-:W-:-:S13]  /*0a00*/  ISETP.NE.AND P0, PT, R0, 0x3, PT ;  /* 0x000000030000780c */ /* 0x010fda0003f05270 */
[----:B------:R-:W-:Y:S05]  /*0a10*/  @P0 BRA `(.L_x_12) ;  /* 0x0000000000300947 */ /* 0x000fea0003800000 */
[----:B-1----:R-:W1:Y:S01]  /*0a20*/  S2UR UR4, SR_CgaCtaId ;  /* 0x00000000000479c3 */ /* 0x002e620000008800 */
[----:B------:R-:W-:Y:S01]  /*0a30*/  UMOV UR6, 0x400 ;  /* 0x0000040000067882 */ /* 0x000fe20000000000 */
[----:B------:R-:W-:Y:S01]  /*0a40*/  UMOV UR5, 0x20 ;  /* 0x0000002000057882 */ /* 0x000fe20000000000 */
[----:B------:R-:W-:Y:S01]  /*0a50*/  ELECT P0, URZ, PT ;  /* 0x0000000000ff782f */ /* 0x000fe20003800000 */
[----:B-1----:R-:W-:Y:S02]  /*0a60*/  ULEA UR6, UR4, UR6, 0x18 ;  /* 0x0000000604067291 */ /* 0x002fe4000f8ec0ff */
[----:B------:R-:W-:-:S04]  /*0a70*/  UIADD3 UR4, UPT, UPT, -UR5, 0x100000, URZ ;  /* 0x0010000005047890 */ /* 0x000fc8000fffe1ff */
[----:B------:R-:W-:Y:S02]  /*0a80*/  USHF.L.U32 UR5, UR4, 0xb, URZ ;  /* 0x0000000b04057899 */ /* 0x000fe400080006ff */
[----:B------:R-:W-:Y:S01]  /*0a90*/  USHF.L.U32 UR4, UR4, 0x1, URZ ;  /* 0x0000000104047899 */ /* 0x000fe200080006ff */
[----:B------:R-:W1:Y:S11]  /*0aa0*/  FENCE.VIEW.ASYNC.S ;  /* 0x00000000000073c6 */ /* 0x000e760000000000 */
[----:B-1----:R4:W1:Y:S01]  /*0ab0*/  SYNCS.EXCH.64 URZ, [UR6+0x160], UR4 ;  /* 0x0001600406ff75b2 */ /* 0x0028620008000100 */
[----:B------:R4:W1:Y:S02]  /*0ac0*/  SYNCS.EXCH.64 URZ, [UR6+0x168], UR4 ;  /* 0x0001680406ff75b2 */ /* 0x0008640008000100 */
[----:B----4-:R-:W-:Y:S01]  /*0ad0*/  NOP ;  /* 0x0000000000007918 */ /* 0x010fe20000000000 */
.L_x_12:
[----:B------:R-:W4:Y:S01]  /*0ae0*/  SHFL.IDX PT, R0, R237, RZ, 0x1f ;  /* 0x00001fffed007589 */ /* 0x000f2200000e0000 */
[----:B------:R-:W-:Y:S01]  /*0af0*/  NOP ;  /* 0x0000000000007918 */ /* 0x000fe20000000000 */
[----:B----4-:R-:W-:-:S13]  /*0b00*/  ISETP.NE.AND P0, PT, R0, 0x4, PT ;  /* 0x000000040000780c */ /* 0x010fda0003f05270 */
[----:B------:R-:W-:Y:S05]  /*0b10*/  @P0 BRA `(.L_x_13) ;  /* 0x00000000004c0947 */ /* 0x000fea0003800000 */
[----:B-1----:R-:W1:Y:S01]  /*0b20*/  S2UR UR6, SR_CgaCtaId ;  /* 0x00000000000679c3 */ /* 0x002e620000008800 */
[----:B------:R-:W-:Y:S01]  /*0b30*/  UMOV UR4, 0x100 ;  /* 0x0000010000047882 */ /* 0x000fe20000000000 */
[----:B------:R-:W-:Y:S01]  /*0b40*/  UMOV UR5, 0x400 ;  /* 0x0000040000057882 */ /* 0x000fe20000000000 */
[----:B------:R-:W-:Y:S01]  /*0b50*/  USEL UR4, UR4, 0xe0, UP3 ;  /* 0x000000e004047887 */ /* 0x000fe20009800000 */
[----:B------:R-:W-:Y:S01]  /*0b60*/  UMOV UR8, 0x1 ;  /* 0x0000000100087882 */ /* 0x000fe20000000000 */
[----:B------:R-:W-:Y:S01]  /*0b70*/  ELECT P0, URZ, PT ;  /* 0x0000000000ff782f */ /* 0x000fe20003800000 */
[----:B------:R-:W-:-:S04]  /*0b80*/  UIADD3 UR8, UPT, UPT, -UR8, 0x100000, URZ ;  /* 0x0010000008087890 */ /* 0x000fc8000fffe1ff */
[----:B------:R-:W-:Y:S02]  /*0b90*/  USHF.L.U32 UR9, UR8, 0xb, URZ ;  /* 0x0000000b08097899 */ /* 0x000fe400080006ff */
[----:B------:R-:W-:Y:S02]  /*0ba0*/  USHF.L.U32 UR8, UR8, 0x1, URZ ;  /* 0x0000000108087899 */ /* 0x000fe400080006ff */
[----:B-1----:R-:W-:Y:S02]  /*0bb0*/  ULEA UR6, UR6, UR5, 0x18 ;  /* 0x0000000506067291 */ /* 0x002fe4000f8ec0ff */
[----:B------:R-:W-:-:S04]  /*0bc0*/  UIADD3 UR4, UPT, UPT, -UR4, 0x100000, URZ ;  /* 0x0010000004047890 */ /* 0x000fc8000fffe1ff */
[----:B------:R-:W-:Y:S02]  /*0bd0*/  USHF.L.U32 UR5, UR4, 0xb, URZ ;  /* 0x0000000b04057899 */ /* 0x000fe400080006ff */
[----:B------:R-:W-:Y:S01]  /*0be0*/  USHF.L.U32 UR4, UR4, 0x1, URZ ;  /* 0x0000000104047899 */ /* 0x000fe200080006ff */
[----:B------:R-:W1:Y:S03]  /*0bf0*/  FENCE.VIEW.ASYNC.S ;  /* 0x00000000000073c6 */ /* 0x000e660000000000 */
[----:B-1----:R4:W1:Y:S08]  /*0c00*/  SYNCS.EXCH.64 URZ, [UR6+0x170], UR8 ;  /* 0x0001700806ff75b2 */ /* 0x0028700008000100 */
[----:B------:R4:W1:Y:S01]  /*0c10*/  SYNCS.EXCH.64 URZ, [UR6+0x180], UR4 ;  /* 0x0001800406ff75b2 */ /* 0x0008620008000100 */
[----:B------:R4:W1:Y:S01]  /*0c20*/  SYNCS.EXCH.64 URZ, [UR6+0x178], UR8 ;  /* 0x0001780806ff75b2 */ /* 0x0008620008000100 */
[----:B------:R4:W1:Y:S02]  /*0c30*/  SYNCS.EXCH.64 URZ, [UR6+0x188], UR4 ;  /* 0x0001880406ff75b2 */ /* 0x0008640008000100 */
[----:B----4-:R-:W-:Y:S01]  /*0c40*/  NOP ;  /* 0x0000000000007918 */ /* 0x010fe20000000000 */
.L_x_13:
[----:B------:R-:W4:Y:S01]  /*0c50*/  SHFL.IDX PT, R0, R237, RZ, 0x1f ;  /* 0x00001fffed007589 */ /* 0x000f2200000e0000 */
[----:B------:R-:W-:Y:S01]  /*0c60*/  NOP ;  /* 0x0000000000007918 */ /* 0x000fe20000000000 */
[----:B----4-:R-:W-:-:S13]  /*0c70*/  ISETP.NE.AND P0, PT, R0, 0x5, PT ;  /* 0x000000050000780c */ /* 0x010fda0003f05270 */
[----:B------:R-:W-:Y:S05]  /*0c80*/  @P0 BRA `(.L_x_14) ;  /* 0x0000000000580947 */ /* 0x000fea0003800000 */
[----:B-1----:R-:W1:Y:S01]  /*0c90*/  S2UR UR4, SR_CgaCtaId ;  /* 0x00000000000479c3 */ /* 0x002e620000008800 */
        /* <DEDUP_REMOVED lines=12> */
[----:B-1----:R4:W1:Y:S01]  /*0d60*/  SYNCS.EXCH.64 URZ, [UR4+0x190], UR8 ;  /* 0x0001900804ff75b2 */ /* 0x0028620008000100 */
[----:B------:R4:W1:Y:S01]  /*0d70*/  SYNCS.EXCH.64 URZ, [UR4+0x1b0], UR6 ;  /* 0x0001b00604ff75b2 */ /* 0x0008620008000100 */
[----:B------:R4:W1:Y:S01]  /*0d80*/  SYNCS.EXCH.64 URZ, [UR4+0x198], UR8 ;  /* 0x0001980804ff75b2 */ /* 0x0008620008000100 */
[----:B------:R4:W1:Y:S01]  /*0d90*/  SYNCS.EXCH.64 URZ, [UR4+0x1b8], UR6 ;  /* 0x0001b80604ff75b2 */ /* 0x0008620008000100 */
[----:B------:R4:W1:Y:S01]  /*0da0*/  SYNCS.EXCH.64 URZ, [UR4+0x1a0], UR8 ;  /* 0x0001a00804ff75b2 */ /* 0x0008620008000100 */
[----:B------:R4:W1:Y:S01]  /*0db0*/  SYNCS.EXCH.64 URZ, [UR4+0x1c0], UR6 ;  /* 0x0001c00604ff75b2 */ /* 0x0008620008000100 */
[----:B------:R4:W1:Y:S01]  /*0dc0*/  SYNCS.EXCH.64 URZ, [UR4+0x1a8], UR8 ;  /* 0x0001a80804ff75b2 */ /* 0x0008620008000100 */
[----:B------:R4:W1:Y:S02]  /*0dd0*/  SYNCS.EXCH.64 URZ, [UR4+0x1c8], UR6 ;  /* 0x0001c80604ff75b2 */ /* 0x0008640008000100 */
[----:B----4-:R-:W-:Y:S01]  /*0de0*/  NOP ;  /* 0x0000000000007918 */ /* 0x010fe20000000000 */
.L_x_14:
[----:B------:R-:W4:Y:S01]  /*0df0*/  SHFL.IDX PT, R0, R237, RZ, 0x1f ;  /* 0x00001fffed007589 */ /* 0x000f2200000e0000 */
[----:B------:R-:W1:Y:S01]  /*0e00*/  S2UR UR46, SR_CTAID.X ;  /* 0x00000000002e79c3 */ /* 0x000e620000002500 */
[----:B------:R-:W-:-:S07]  /*0e10*/  NOP ;  /* 0x0000000000007918 */ /* 0x000fce0000000000 */
[----:B------:R-:W1:Y:S01]  /*0e20*/  S2UR UR47, SR_CTAID.Y ;  /* 0x00000000002f79c3 */ /* 0x000e620000002600 */
[----:B----4-:R-:W-:-:S13]  /*0e30*/  ISETP.NE.AND P0, PT, R0, 0x3, PT ;  /* 0x000000030000780c */ /* 0x010fda0003f05270 */
[----:B-1----:R-:W-:Y:S05]  /*0e40*/  @P0 BRA `(.L_x_15) ;  /* 0x0000000000380947 */ /* 0x002fea0003800000 */
[----:B------:R-:W1:Y:S01]  /*0e50*/  S2UR UR4, SR_CgaCtaId ;  /* 0x00000000000479c3 */ /* 0x000e620000008800 */
[----:B------:R-:W-:Y:S01]  /*0e60*/  UMOV UR5, 0x400 ;  /* 0x0000040000057882 */ /* 0x000fe20000000000 */
[----:B------:R-:W-:Y:S01]  /*0e70*/  UMOV UR6, 0x20 ;  /* 0x0000002000067882 */ /* 0x000fe20000000000 */
[----:B------:R-:W-:Y:S01]  /*0e80*/  ELECT P0, URZ, PT ;  /* 0x0000000000ff782f */ /* 0x000fe20003800000 */
[----:B------:R-:W-:-:S04]  /*0e90*/  UIADD3 UR6, UPT, UPT, -UR6, 0x100000, URZ ;  /* 0x0010000006067890 */ /* 0x000fc8000fffe1ff */
[----:B------:R-:W-:Y:S02]  /*0ea0*/  USHF.L.U32 UR7, UR6, 0xb, URZ ;  /* 0x0000000b06077899 */ /* 0x000fe400080006ff */
[----:B------:R-:W-:Y:S02]  /*0eb0*/  USHF.L.U32 UR6, UR6, 0x1, URZ ;  /* 0x0000000106067899 */ /* 0x000fe400080006ff */
[----:B-1----:R-:W-:Y:S01]  /*0ec0*/  ULEA UR4, UR4, UR5, 0x18 ;  /* 0x0000000504047291 */ /* 0x002fe2000f8ec0ff */
[----:B------:R-:W1:Y:S11]  /*0ed0*/  FENCE.VIEW.ASYNC.S ;  /* 0x00000000000073c6 */ /* 0x000e760000000000 */
[----:B-1----:R1:W4:Y:S01]  /*0ee0*/  SYNCS.EXCH.64 URZ, [UR4+0x1d0], UR6 ;  /* 0x0001d00604ff75b2 */ /* 0x0023220008000100 */
[----:B------:R1:W1:Y:S01]  /*0ef0*/  SYNCS.EXCH.64 URZ, [UR4+0x1e0], UR6 ;  /* 0x0001e00604ff75b2 */ /* 0x0002620008000100 */
[----:B------:R1:W1:Y:S01]  /*0f00*/  SYNCS.EXCH.64 URZ, [UR4+0x1d8], UR6 ;  /* 0x0001d80604ff75b2 */ /* 0x0002620008000100 */
[----:B------:R1:W1:Y:S01]  /*0f10*/  SYNCS.EXCH.64 URZ, [UR4+0x1e8], UR6 ;  /* 0x0001e80604ff75b2 */ /* 0x0002620008000100 */
[----:B------:R-:W-:Y:S01]  /*0f20*/  NOP ;  /* 0x0000000000007918 */ /* 0x000fe20000000000 */
.L_x_15:
[----:B------:R-:W-:-:S05]  /*0f30*/  CS2R.32 R2, SR_CgaSize ;  /* 0x0000000000027805 */ /* 0x000fca0000008a00 */
[----:B------:R-:W-:-:S05]  /*0f40*/  IMAD R2, R2, -0xa0, RZ ;  /* 0xffffff6002027824 */ /* 0x000fca00078e02ff */
[----:B------:R-:W-:-:S14]  /*0f50*/  R2UR UR5, R2 ;  /* 0x00000000020572ca */ /* 0x000fdc00000e0000 */
[----:B------:R-:W2:Y:S01]  /*0f60*/  LDCU UR5, c[0x0][UR5+0x2b0] ;  /* 0x00005600050577ac */ /* 0x000ea20008000800 */
[----:B------:R-:W-:Y:S01]  /*0f70*/  I2FP.F32.U32 R2, UR46 ;  /* 0x0000002e00027c45 */ /* 0x000fe20008201000 */
[----:B------:R-:W-:Y:S01]  /*0f80*/  NOP ;  /* 0x0000000000007918 */ /* 0x000fe20000000000 */
[----:B------:R-:W-:Y:S02]  /*0f90*/  I2FP.F32.U32 R0, UR47 ;  /* 0x0000002f00007c45 */ /* 0x000fe40008201000 */
[----:B------:R-:W-:-:S06]  /*0fa0*/  RPCMOV.32 Rpc.LO, R2 ;  /* 0x0000000200007352 */ /* 0x000fcc0000000000 */
[----:B------:R-:W-:-:S05]  /*0fb0*/  CS2R.32 R2, SR_CgaSize ;  /* 0x0000000000027805 */ /* 0x000fca0000008a00 */
[----:B------:R-:W-:-:S05]  /*0fc0*/  IMAD R2, R2, -0xa0, RZ ;  /* 0xffffff6002027824 */ /* 0x000fca00078e02ff */
[----:B-1----:R-:W-:Y:S02]  /*0fd0*/  R2UR UR4, R2 ;  /* 0x00000000020472ca */ /* 0x002fe400000e0000 */
[----:B------:R-:W-:-:S12]  /*0fe0*/  RPCMOV.32 R2, Rpc.LO ;  /* 0x0000000000027353 */ /* 0x000fd80000000000 */
[----:B------:R-:W1:Y:S01]  /*0ff0*/  LDCU UR4, c[0x0][UR4+0x2b4] ;  /* 0x00005680040477ac */ /* 0x000e620008000800 */
[----:B------:R-:W1:Y:S01]  /*1000*/  S2UR UR36, SR_CTAID.Z ;  /* 0x00000000002479c3 */ /* 0x000e620000002700 */
[----:B------:R-:W3:Y:S01]  /*1010*/  LDCU UR19, c[0x0][0xb24] ;  /* 0x00016480ff1377ac */ /* 0x000ee20008000800 */
[----:B------:R-:W-:-:S06]  /*1020*/  RPCMOV.32 Rpc.LO, R2 ;  /* 0x0000000200007352 */ /* 0x000fcc0000000000 */
[----:B------:R-:W-:-:S05]  /*1030*/  CS2R.32 R2, SR_CgaSize ;  /* 0x0000000000027805 */ /* 0x000fca0000008a00 */
[----:B------:R-:W-:-:S05]  /*1040*/  IMAD R2, R2, -0xa0, RZ ;  /* 0xffffff6002027824 */ /* 0x000fca00078e02ff */
[----:B------:R-:W-:Y:S02]  /*1050*/  R2UR UR58, R2 ;  /* 0x00000000023a72ca */ /* 0x000fe400000e0000 */
[----:B------:R-:W-:-:S12]  /*1060*/  RPCMOV.32 R2, Rpc.LO ;  /* 0x0000000000027353 */ /* 0x000fd80000000000 */
[----:B------:R-:W4:Y:S01]  /*1070*/  LDCU UR58, c[0x0][UR58+0x2a0] ;  /* 0x000054003a3a77ac */ /* 0x000f220008000800 */
[----:B------:R-:W-:-:S06]  /*1080*/  RPCMOV.32 Rpc.LO, R2 ;  /* 0x0000000200007352 */ /* 0x000fcc0000000000 */
[----:B------:R-:W-:-:S05]  /*1090*/  CS2R.32 R2, SR_CgaSize ;  /* 0x0000000000027805 */ /* 0x000fca0000008a00 */
[----:B------:R-:W-:-:S05]  /*10a0*/  IMAD R2, R2, -0xa0, RZ ;  /* 0xffffff6002027824 */ /* 0x000fca00078e02ff */
[----:B------:R-:W-:Y:S02]  /*10b0*/  R2UR UR57, R2 ;  /* 0x00000000023972ca */ /* 0x000fe400000e0000 */
[----:B------:R-:W-:-:S12]  /*10c0*/  RPCMOV.32 R2, Rpc.LO ;  /* 0x0000000000027353 */ /* 0x000fd80000000000 */
[----:B------:R-:W4:Y:S01]  /*10d0*/  LDCU UR57, c[0x0][UR57+0x2a4] ;  /* 0x00005480393977ac */ /* 0x000f220008000800 */
[----:B--2---:R-:W-:Y:S01]  /*10e0*/  FMUL R2, R2, UR5 ;  /* 0x0000000502027c20 */ /* 0x004fe20008400000 */
[----:B-1----:R-:W-:-:S05]  /*10f0*/  FMUL R0, R0, UR4 ;  /* 0x0000000400007c20 */ /* 0x002fca0008400000 */
[----:B------:R-:W1:Y:S01]  /*1100*/  F2I.U32.TRUNC.NTZ R2, R2 ;  /* 0x0000000200027305 */ /* 0x000e62000020f000 */
[----:B---3--:R-:W-:-:S07]  /*1110*/  UISETP.GE.AND UP0, UPT, UR19, 0x1, UPT ;  /* 0x000000011300788c */ /* 0x008fce000bf06270 */
[----:B------:R-:W2:Y:S01]  /*1120*/  F2I.U32.TRUNC.NTZ R0, R0 ;  /* 0x0000000000007305 */ /* 0x000ea2000020f000 */
[----:B-1----:R-:W-:Y:S02]  /*1130*/  R2UR UR4, R2 ;  /* 0x00000000020472ca */ /* 0x002fe400000e0000 */
[----:B--2---:R-:W-:-:S11]  /*1140*/  R2UR UR6, R0 ;  /* 0x00000000000672ca */ /* 0x004fd600000e0000 */
[----:B------:R-:W-:-:S04]  /*1150*/  UIADD3 UR5, UPT, UPT, -UR4, URZ, URZ ;  /* 0x000000ff04057290 */ /* 0x000fc8000fffe1ff */
[----:B----4-:R-:W-:Y:S02]  /*1160*/  UIMAD UR58, UR58, UR5, UR46 ;  /* 0x000000053a3a72a4 */ /* 0x010fe4000f8e022e */
[----:B------:R-:W-:-:S04]  /*1170*/  UIADD3 UR4, UPT, UPT, -UR6, URZ, URZ ;  /* 0x000000ff06047290 */ /* 0x000fc8000fffe1ff */
[----:B------:R-:W-:Y:S01]  /*1180*/  UIMAD UR57, UR57, UR4, UR47 ;  /* 0x00000004393972a4 */ /* 0x000fe2000f8e022f */
[----:B------:R-:W-:Y:S06]  /*1190*/  BAR.SYNC.DEFER_BLOCKING 0x0 ;  /* 0x0000000000007b1d */ /* 0x000fec0000010000 */
[----:B------:R-:W-:Y:S05]  /*11a0*/  BRA.U !UP0, `(.L_x_16) ;  /* 0x0000000108d47547 */ /* 0x000fea000b800000 */
[----:B------:R-:W1:Y:S01]  /*11b0*/  LDCU.128 UR20, c[0x0][0xb10] ;  /* 0x00016200ff1477ac */ /* 0x000e620008000c00 */
[----:B------:R-:W2:Y:S01]  /*11c0*/  LDCU UR6, c[0x0][0x370] ;  /* 0x00006e00ff0677ac */ /* 0x000ea20008000800 */
[----:B------:R-:W3:Y:S01]  /*11d0*/  LDCU UR4, c[0x0][0x374] ;  /* 0x00006e80ff0477ac */ /* 0x000ee20008000800 */
[----:B------:R-:W4:Y:S01]  /*11e0*/  LDCU UR24, c[0x0][0xb0c] ;  /* 0x00016180ff1877ac */ /* 0x000f220008000800 */
[----:B------:R-:W4:Y:S01]  /*11f0*/  LDCU UR5, c[0x0][0xb20] ;  /* 0x00016400ff0577ac */ /* 0x000f220008000800 */
[----:B------:R-:W4:Y:S01]  /*1200*/  LDCU.64 UR16, c[0x0][0xb28] ;  /* 0x00016500ff1077ac */ /* 0x000f220008000a00 */
[----:B-1----:R-:W-:Y:S02]  /*1210*/  UISETP.NE.AND UP0, UPT, UR22, 0x1, UPT ;  /* 0x000000011600788c */ /* 0x002fe4000bf05270 */
[----:B---3--:R-:W-:Y:S02]  /*1220*/  UIMAD.WIDE.U32 UR8, UR4, UR23, URZ ;  /* 0x00000017040872a5 */ /* 0x008fe4000f8e00ff */
[----:B--2---:R-:W-:-:S02]  /*1230*/  UIMAD.WIDE.U32 UR10, UR6, UR20, URZ ;  /* 0x00000014060a72a5 */ /* 0x004fc4000f8e00ff */
[----:B----4-:R-:W-:Y:S02]  /*1240*/  UISETP.NE.AND UP1, UPT, UR24, 0x1, UPT ;  /* 0x000000011800788c */ /* 0x010fe4000bf25270 */
[----:B------:R-:W-:Y:S01]  /*1250*/  UISETP.NE.AND UP4, UPT, UR19, 0x1, UPT ;  /* 0x000000011300788c */ /* 0x000fe2000bf85270 */
[----:B------:R-:W-:Y:S02]  /*1260*/  UMOV UR8, UR9 ;  /* 0x0000000900087c82 */ /* 0x000fe40008000000 */
[----:B------:R-:W-:Y:S01]  /*1270*/  UMOV UR10, UR11 ;  /* 0x0000000b000a7c82 */ /* 0x000fe20008000000 */
[----:B------:R-:W-:Y:S02]  /*1280*/  @UP0 USHF.R.U32.HI UR4, URZ, UR5, UR8 ;  /* 0x00000005ff040299 */ /* 0x000fe40008011608 */
[----:B------:R-:W-:Y:S02]  /*1290*/  UIMAD.WIDE.U32 UR12, UR47, UR23, URZ ;  /* 0x000000172f0c72a5 */ /* 0x000fe4000f8e00ff */
[----:B------:R-:W-:-:S02]  /*12a0*/  UIMAD.WIDE.U32 UR8, UR4, UR16, URZ ;  /* 0x00000010040872a5 */ /* 0x000fc4000f8e00ff */
[----:B------:R-:W-:Y:S02]  /*12b0*/  @UP1 USHF.R.U32.HI UR6, URZ, UR21, UR10 ;  /* 0x00000015ff061299 */ /* 0x000fe4000801160a */
[----:B------:R-:W-:Y:S02]  /*12c0*/  UIMAD.WIDE.U32 UR14, UR46, UR20, URZ ;  /* 0x000000142e0e72a5 */ /* 0x000fe4000f8e00ff */
[----:B------:R-:W-:Y:S01]  /*12d0*/  UIMAD.WIDE.U32 UR10, UR6, UR16, URZ ;  /* 0x00000010060a72a5 */ /* 0x000fe2000f8e00ff */
[----:B------:R-:W-:Y:S01]  /*12e0*/  UMOV UR12, UR13 ;  /* 0x0000000d000c7c82 */ /* 0x000fe20008000000 */
[----:B------:R-:W-:Y:S01]  /*12f0*/  UMOV UR8, UR9 ;  /* 0x0000000900087c82 */ /* 0x000fe20008000000 */
[----:B------:R-:W-:Y:S02]  /*1300*/  USHF.R.U32.HI UR12, URZ, UR5, UR12 ;  /* 0x00000005ff0c7299 */ /* 0x000fe4000801160c */
[----:B------:R-:W-:Y:S01]  /*1310*/  @UP4 USHF.R.U32.HI UR4, URZ, UR17, UR8 ;  /* 0x00000011ff044299 */ /* 0x000fe20008011608 */
[----:B------:R-:W-:Y:S01]  /*1320*/  UMOV UR14, UR15 ;  /* 0x0000000f000e7c82 */ /* 0x000fe20008000000 */
[----:B------:R-:W-:Y:S01]  /*1330*/  UMOV UR10, UR11 ;  /* 0x0000000b000a7c82 */ /* 0x000fe20008000000 */
[----:B------:R-:W-:-:S02]  /*1340*/  USHF.R.U32.HI UR14, URZ, UR21, UR14 ;  /* 0x00000015ff0e7299 */ /* 0x000fc4000801160e */
[----:B------:R-:W-:Y:S02]  /*1350*/  USEL UR5, UR47, UR12, !UP0 ;  /* 0x0000000c2f057287 */ /* 0x000fe4000c000000 */
[----:B------:R-:W-:Y:S02]  /*1360*/  @UP4 USHF.R.U32.HI UR6, URZ, UR17, UR10 ;  /* 0x00000011ff064299 */ /* 0x000fe4000801160a */
[----:B------:R-:W-:Y:S02]  /*1370*/  UIMAD UR7, UR4, UR19, URZ ;  /* 0x00000013040772a4 */ /* 0x000fe4000f8e02ff */
[----:B------:R-:W-:Y:S02]  /*1380*/  USEL UR4, UR46, UR14, !UP1 ;  /* 0x0000000e2e047287 */ /* 0x000fe4000c800000 */
[----:B------:R-:W-:Y:S02]  /*1390*/  UIMAD UR10, UR6, UR19, URZ ;  /* 0x00000013060a72a4 */ /* 0x000fe4000f8e02ff */
[----:B------:R-:W-:-:S02]  /*13a0*/  UISETP.GE.AND UP0, UPT, UR5, UR7, UPT ;  /* 0x000000070500728c */ /* 0x000fc4000bf06270 */
[----:B------:R-:W-:Y:S02]  /*13b0*/  UIMAD.WIDE.U32 UR8, UR5, UR16, URZ ;  /* 0x00000010050872a5 */ /* 0x000fe4000f8e00ff */
[----:B------:R-:W-:Y:S02]  /*13c0*/  UISETP.GE.OR UP0, UPT, UR4, UR10, UP0 ;  /* 0x0000000a0400728c */ /* 0x000fe40008706670 */
[----:B------:R-:W-:Y:S02]  /*13d0*/  UIMAD.WIDE.U32 UR10, UR4, UR16, URZ ;  /* 0x00000010040a72a5 */ /* 0x000fe4000f8e00ff */
[----:B------:R-:W-:Y:S01]  /*13e0*/  UIADD3 UR10, UPT, UPT, -UR4, URZ, URZ ;  /* 0x000000ff040a7290 */ /* 0x000fe2000fffe1ff */
[----:B------:R-:W-:Y:S01]  /*13f0*/  UMOV UR8, UR9 ;  /* 0x0000000900087c82 */ /* 0x000fe20008000000 */
[----:B------:R-:W-:Y:S02]  /*1400*/  UIADD3 UR9, UPT, UPT, -UR5, URZ, URZ ;  /* 0x000000ff05097290 */ /* 0x000fe4000fffe1ff */
[----:B------:R-:W-:-:S03]  /*1410*/  USHF.R.U32.HI UR8, URZ, UR17, UR8 ;  /* 0x00000011ff087299 */ /* 0x000fc60008011608 */
[----:B------:R-:W-:Y:S01]  /*1420*/  @!UP0 UMOV UR7, UR11 ;  /* 0x0000000b00078c82 */ /* 0x000fe20008000000 */
[----:B------:R-:W-:Y:S02]  /*1430*/  UIMAD UR47, UR22, UR9, UR47 ;  /* 0x00000009162f72a4 */ /* 0x000fe4000f8e022f */
[----:B------:R-:W-:Y:S02]  /*1440*/  USEL UR8, UR5, UR8, !UP4 ;  /* 0x0000000805087287 */ /* 0x000fe4000e000000 */
[----:B------:R-:W-:Y:S02]  /*1450*/  @!UP0 USHF.R.U32.HI UR7, URZ, UR17, UR7 ;  /* 0x00000011ff078299 */ /* 0x000fe40008011607 */
[----:B------:R-:W-:Y:S02]  /*1460*/  UIADD3 UR9, UPT, UPT, -UR8, URZ, URZ ;  /* 0x000000ff08097290 */ /* 0x000fe4000fffe1ff */
[----:B------:R-:W-:Y:S02]  /*1470*/  @!UP0 USEL UR7, UR4, UR7, !UP4 ;  /* 0x0000000704078287 */ /* 0x000fe4000e000000 */
[----:B------:R-:W-:-:S02]  /*1480*/  UIMAD UR9, UR19, UR9, UR5 ;  /* 0x00000009130972a4 */ /* 0x000fc4000f8e0205 */
[----:B------:R-:W-:Y:S02]  /*1490*/  @!UP0 UIADD3 UR8, UPT, UPT, UR8, -UR7, URZ ;  /* 0x8000000708088290 */ /* 0x000fe4000fffe0ff */
[----:B------:R-:W-:Y:S02]  /*14a0*/  @!UP0 UIMAD UR7, UR9, UR6, UR7 ;  /* 0x00000006090782a4 */ /* 0x000fe4000f8e0207 */
[----:B------:R-:W-:Y:S02]  /*14b0*/  @!UP0 UIMAD UR5, UR8, UR19, UR4 ;  /* 0x00000013080582a4 */ /* 0x000fe4000f8e0204 */
[----:B------:R-:W-:Y:S02]  /*14c0*/  UIMAD UR6, UR24, UR10, UR46 ;  /* 0x0000000a180672a4 */ /* 0x000fe4000f8e022e */
[----:B------:R-:W-:Y:S01]  /*14d0*/  UIMAD UR47, UR5, UR22, UR47 ;  /* 0x00000016052f72a4 */ /* 0x000fe2000f8e022f */
[----:B------:R-:W-:Y:S02]  /*14e0*/  @!UP0 UMOV UR4, UR7 ;  /* 0x0000000700048c82 */ /* 0x000fe40008000000 */
[----:B------:R-:W-:-:S12]  /*14f0*/  UIMAD UR46, UR4, UR24, UR6 ;  /* 0x00000018042e72a4 */ /* 0x000fd8000f8e0206 */
.L_x_16:
[----:B------:R-:W1:Y:S01]  /*1500*/  LDCU UR4, c[0x0][0xb30] ;  /* 0x00016600ff0477ac */ /* 0x000e620008000800 */
[----:B------:R-:W2:Y:S01]  /*1510*/  S2UR UR5, SR_CgaCtaId ;  /* 0x00000000000579c3 */ /* 0x000ea20000008800 */
[----:B-1----:R-:W-:-:S09]  /*1520*/  UISETP.NE.AND UP0, UPT, UR4, 0x1, UPT ;  /* 0x000000010400788c */ /* 0x002fd2000bf05270 */
[----:B--2---:R-:W-:Y:S05]  /*1530*/  BRA.U UP0, `(.L_x_17) ;  /* 0x0000000100447547 */ /* 0x004fea000b800000 */
[----:B------:R-:W1:Y:S01]  /*1540*/  LDCU.128 UR12, c[0x0][0xb10] ;  /* 0x00016200ff0c77ac */ /* 0x000e620008000c00 */
[----:B------:R-:W2:Y:S01]  /*1550*/  LDCU UR10, c[0x0][0xb0c] ;  /* 0x00016180ff0a77ac */ /* 0x000ea20008000800 */
[----:B------:R-:W3:Y:S01]  /*1560*/  LDCU UR4, c[0x0][0xb20] ;  /* 0x00016400ff0477ac */ /* 0x000ee20008000800 */
[----:B-1----:R-:W-:Y:S02]  /*1570*/  UIMAD.WIDE.U32 UR8, UR46, UR12, URZ ;  /* 0x0000000c2e0872a5 */ /* 0x002fe4000f8e00ff */
[----:B------:R-:W-:Y:S02]  /*1580*/  UIMAD.WIDE.U32 UR6, UR47, UR15, URZ ;  /* 0x0000000f2f0672a5 */ /* 0x000fe4000f8e00ff */
[----:B--2---:R-:W-:Y:S02]  /*1590*/  UISETP.NE.AND UP1, UPT, UR10, 0x1, UPT ;  /* 0x000000010a00788c */ /* 0x004fe4000bf25270 */
[----:B------:R-:W-:Y:S01]  /*15a0*/  UISETP.NE.AND UP0, UPT, UR14, 0x1, UPT ;  /* 0x000000010e00788c */ /* 0x000fe2000bf05270 */
[----:B------:R-:W-:-:S02]  /*15b0*/  UMOV UR8, UR9 ;  /* 0x0000000900087c82 */ /* 0x000fc40008000000 */
[----:B------:R-:W-:Y:S01]  /*15c0*/  UMOV UR6, UR7 ;  /* 0x0000000700067c82 */ /* 0x000fe20008000000 */
[----:B------:R-:W-:Y:S02]  /*15d0*/  USHF.R.U32.HI UR8, URZ, UR13, UR8 ;  /* 0x0000000dff087299 */ /* 0x000fe40008011608 */
[----:B---3--:R-:W-:Y:S02]  /*15e0*/  USHF.R.U32.HI UR4, URZ, UR4, UR6 ;  /* 0x00000004ff047299 */ /* 0x008fe40008011606 */
[----:B------:R-:W-:Y:S02]  /*15f0*/  USEL UR6, UR46, UR8, !UP1 ;  /* 0x000000082e067287 */ /* 0x000fe4000c800000 */
[----:B------:R-:W-:-:S04]  /*1600*/  USEL UR4, UR47, UR4, !UP0 ;  /* 0x000000042f047287 */ /* 0x000fc8000c000000 */
[----:B------:R-:W-:Y:S02]  /*1610*/  UIADD3 UR7, UPT, UPT, UR6, -UR4, URZ ;  /* 0x8000000406077290 */ /* 0x000fe4000fffe0ff */
[----:B------:R-:W-:Y:S02]  /*1620*/  UIADD3 UR4, UPT, UPT, -UR6, UR4, URZ ;  /* 0x0000000406047290 */ /* 0x000fe4000fffe1ff */
[----:B------:R-:W-:Y:S02]  /*1630*/  UIMAD UR47, UR7, UR14, UR47 ;  /* 0x0000000e072f72a4 */ /* 0x000fe4000f8e022f */
[----:B------:R-:W-:-:S12]  /*1640*/  UIMAD UR46, UR4, UR10, UR46 ;  /* 0x0000000a042e72a4 */ /* 0x000fd8000f8e022e */
.L_x_17:
[----:B------:R-:W-:Y:S01]  /*1650*/  BAR.SYNC.DEFER_BLOCKING 0x0 ;  /* 0x0000000000007b1d */ /* 0x000fe20000010000 */
[----:B------:R-:W-:Y:S01]  /*1660*/  UISETP.NE.AND UP0, UPT, UR18, 0x2, UPT ;  /* 0x000000021200788c */ /* 0x000fe2000bf05270 */
[----:B------:R-:W-:Y:S02]  /*1670*/  ISETP.NE.OR P3, PT, R3, 0x2, !P3 ;  /* 0x000000020300780c */ /* 0x000fe40005f65670 */
[----:B------:R-:W-:Y:S02]  /*1680*/  LOP3.LUT R0, R229, 0x1f, RZ, 0xc0, !PT ;  /* 0x0000001fe5007812 */ /* 0x000fe400078ec0ff */
[----:B------:R-:W1:Y:S04]  /*1690*/  LDCU UR41, c[0x0][0xb24] ;  /* 0x00016480ff2977ac */ /* 0x000e680008000800 */
[----:B------:R-:W-:Y:S05]  /*16a0*/  BRA.U UP0, `(.L_x_18) ;  /* 0x0000001900ec7547 */ /* 0x000fea000b800000 */
[----:B------:R-:W2:Y:S01]  /*16b0*/  LDCU UR7, c[0x0][0x38c] ;  /* 0x00007180ff0777ac */ /* 0x000ea20008000800 */
[----:B------:R-:W-:Y:S01]  /*16c0*/  PLOP3.LUT P1, PT, PT, PT, UP3, 0x80, 0x8 ;  /* 0x000000000008781c */ /* 0x000fe20003f2f038 */
[----:B------:R-:W-:Y:S01]  /*16d0*/  IMAD.MOV.U32 R12, RZ, RZ, 0x1 ;  /* 0x00000001ff0c7424 */ /* 0x000fe200078e00ff */
[----:B------:R-:W-:Y:S02]  /*16e0*/  ISETP.EQ.OR P2, PT, R0, RZ, P3 ;  /* 0x000000ff0000720c */ /* 0x000fe40001f42670 */
[----:B------:R-:W-:Y:S02]  /*16f0*/  CS2R R10, SRZ ;  /* 0x00000000000a7805 */ /* 0x000fe4000001ff00 */
[----:B------:R-:W-:Y:S01]  /*1700*/  PLOP3.LUT P1, PT, P1, PT, PT, 0x8, 0x80 ;  /* 0x000000000080781c */ /* 0x000fe20000f2e170 */
[----:B------:R-:W-:Y:S01]  /*1710*/  IMAD.MOV.U32 R9, RZ, RZ, RZ ;  /* 0x000000ffff097224 */ /* 0x000fe200078e00ff */
[----:B------:R-:W3:Y:S01]  /*1720*/  LDCU UR38, c[0x0][0x370] ;  /* 0x00006e00ff2677ac */ /* 0x000ee20008000800 */
[----:B------:R-:W-:Y:S01]  /*1730*/  IMAD.MOV.U32 R8, RZ, RZ, 0x1 ;  /* 0x00000001ff087424 */ /* 0x000fe200078e00ff */
[----:B------:R-:W4:Y:S01]  /*1740*/  LDCU.64 UR26, c[0x0][0x348] ;  /* 0x00006900ff1a77ac */ /* 0x000f220008000a00 */
[----:B------:R-:W1:Y:S01]  /*1750*/  LDCU UR37, c[0x0][0x374] ;  /* 0x00006e80ff2577ac */ /* 0x000e620008000800 */
[----:B--2---:R-:W-:-:S02]  /*1760*/  UIADD3 UR6, UPT, UPT, UR7, 0x1f, URZ ;  /* 0x0000001f07067890 */ /* 0x004fc4000fffe0ff */
[----:B------:R-:W-:Y:S02]  /*1770*/  UIADD3 UR43, UPT, UPT, UR7, 0x3e, URZ ;  /* 0x0000003e072b7890 */ /* 0x000fe4000fffe0ff */
[----:B------:R-:W-:-:S04]  /*1780*/  USHF.R.S32.HI UR4, URZ, 0x1f, UR6 ;  /* 0x0000001fff047899 */ /* 0x000fc80008011406 */
[----:B------:R-:W-:Y:S02]  /*1790*/  ULEA.HI UR4, UR4, UR6, URZ, 0x5 ;  /* 0x0000000604047291 */ /* 0x000fe4000f8f28ff */
[----:B------:R-:W-:Y:S02]  /*17a0*/  UIADD3 UR6, UPT, UPT, UR7, -0x1, URZ ;  /* 0xffffffff07067890 */ /* 0x000fe4000fffe0ff */
[----:B------:R-:W-:Y:S02]  /*17b0*/  USHF.R.S32.HI UR40, URZ, 0x5, UR4 ;  /* 0x00000005ff287899 */ /* 0x000fe40008011404 */
[----:B------:R-:W-:Y:S02]  /*17c0*/  UISETP.GE.U32.AND UP1, UPT, UR6, -0x3f, UPT ;  /* 0xffffffc10600788c */ /* 0x000fe4000bf26070 */
[----:B------:R-:W-:Y:S01]  /*17d0*/  UISETP.LT.U32.AND UP0, UPT, UR40, 0x15, UPT ;  /* 0x000000152800788c */ /* 0x000fe2000bf01070 */
[----:B------:R-:W-:-:S03]  /*17e0*/  UMOV UR7, URZ ;  /* 0x000000ff00077c82 */ /* 0x000fc60008000000 */
[----:B------:R-:W-:-:S04]  /*17f0*/  USEL UR39, UR40, 0x15, UP0 ;  /* 0x0000001528277887 */ /* 0x000fc80008000000 */
[----:B------:R-:W-:Y:S02]  /*1800*/  UIADD3 UR21, UPT, UPT, UR39, -0x1, URZ ;  /* 0xffffffff27157890 */ /* 0x000fe4000fffe0ff */
[----:B------:R-:W-:Y:S02]  /*1810*/  @UP1 UIADD3 UR21, UPT, UPT, UR39, URZ, URZ ;  /* 0x000000ff27151290 */ /* 0x000fe4000fffe0ff */
[----:B------:R-:W-:Y:S02]  /*1820*/  UIADD3 UR42, UPT, UPT, UR40, -UR39, URZ ;  /* 0x80000027282a7290 */ /* 0x000fe4000fffe0ff */
[----:B-1-34-:R-:W-:-:S12]  /*1830*/  UIADD3 UR21, UPT, UPT, UR21, 0x1, URZ ;  /* 0x0000000115157890 */ /* 0x01afd8000fffe0ff */
.L_x_36:
[----:B------:R-:W-:Y:S01]  /*1840*/  UISETP.NE.AND UP0, UPT, UR5, URZ, UPT ;  /* 0x000000ff0500728c */ /* 0x000fe2000bf05270 */
[----:B------:R-:W1:Y:S08]  /*1850*/  S2UR UR5, SR_CgaCtaId ;  /* 0x00000000000579c3 */ /* 0x000e700000008800 */
[----:B------:R-:W-:Y:S05]  /*1860*/  BRA.U UP0, `(.L_x_19) ;  /* 0x0000000100347547 */ /* 0x000fea000b800000 */
[----:B------:R-:W2:Y:S01]  /*1870*/  S2R R0, SR_CgaCtaId ;  /* 0x0000000000007919 */ /* 0x000ea20000008800 */
[----:B------:R-:W-:-:S04]  /*1880*/  MOV R2, 0x400 ;  /* 0x0000040000027802 */ /* 0x000fc80000000f00 */
[----:B--2---:R-:W-:Y:S02]  /*1890*/  LEA R0, R0, R2, 0x18 ;  /* 0x0000000200007211 */ /* 0x004fe400078ec0ff */
[----:B------:R-:W-:-:S03]  /*18a0*/  SHF.L.U32 R2, R8, 0x1f, RZ ;  /* 0x0000001f08027819 */ /* 0x000fc600000006ff */
[----:B------:R-:W-:-:S04]  /*18b0*/  IMAD R0, R9, 0x8, R0 ;  /* 0x0000000809007824 */ /* 0x000fc800078e0200 */
[----:B------:R-:W2:Y:S02]  /*18c0*/  SYNCS.PHASECHK.TRANS64.TRYWAIT P0, [R0+URZ+0x1e0], R2 ;  /* 0x0001e002000075a7 */ /* 0x000ea400080011ff */
[----:B--2---:R-:W-:Y:S05]  /*18d0*/  @!P0 BRA `(.L_x_20) ;  /* 0x0000007c00088947 */ /* 0x004fea0003800000 */
.L_x_118:
[----:B------:R-:W-:Y:S01]  /*18e0*/  VIADD R9, R9, 0x1 ;  /* 0x0000000109097836 */ /* 0x000fe20000000000 */
[----:B------:R2:W-:Y:S04]  /*18f0*/  SYNCS.ARRIVE.TRANS64.A1T0 RZ, [R0+URZ+0x1d0], RZ ;  /* 0x0001d0ff00ff79a7 */ /* 0x0005e800081000ff */
[----:B------:R-:W-:-:S04]  /*1900*/  ISETP.NE.AND P0, PT, R9, 0x2, PT ;  /* 0x000000020900780c */ /* 0x000fc80003f05270 */
[----:B------:R-:W-:Y:S02]  /*1910*/  SEL R9, R9, RZ, P0 ;  /* 0x000000ff09097207 */ /* 0x000fe40000000000 */
[----:B--2---:R-:W-:-:S04]  /*1920*/  SEL R0, RZ, 0x1, P0 ;  /* 0x00000001ff007807 */ /* 0x004fc80000000000 */
[----:B------:R-:W-:-:S07]  /*1930*/  LOP3.LUT R8, R8, R0, RZ, 0x3c, !PT ;  /* 0x0000000008087212 */ /* 0x000fce00078e3cff */
.L_x_19:
[----:B------:R-:W-:Y:S01]  /*1940*/  UMOV UR4, 0x400 ;  /* 0x0000040000047882 */ /* 0x000fe20000000000 */
[----:B------:R-:W-:Y:S01]  /*1950*/  SHF.L.U32 R0, R12, 0x1f, RZ ;  /* 0x0000001f0c007819 */ /* 0x000fe200000006ff */
[----:B-1----:R-:W-:Y:S02]  /*1960*/  ULEA UR4, UR5, UR4, 0x18 ;  /* 0x0000000405047291 */ /* 0x002fe4000f8ec0ff */
[----:B------:R-:W-:Y:S02]  /*1970*/  UISETP.GE.U32.AND UP0, UPT, UR43, 0x3f, UPT ;  /* 0x0000003f2b00788c */ /* 0x000fe4000bf06070 */
[----:B------:R-:W-:Y:S02]  /*1980*/  ULEA UR6, UR7, UR4, 0x3 ;  /* 0x0000000407067291 */ /* 0x000fe4000f8e18ff */
[----:B------:R-:W-:Y:S02]  /*1990*/  USHF.L.U32 UR35, UR46, 0x6, URZ ;  /* 0x000000062e237899 */ /* 0x000fe400080006ff */
[----:B------:R-:W-:Y:S01]  /*19a0*/  UIMAD UR11, UR47, 0xe0, URZ ;  /* 0x000000e02f0b78a4 */ /* 0x000fe2000f8e02ff */
[----:B------:R-:W-:-:S04]  /*19b0*/  UMOV UR14, URZ ;  /* 0x000000ff000e7c82 */ /* 0x000fc80008000000 */
[----:B------:R1:W2:Y:S01]  /*19c0*/  SYNCS.PHASECHK.TRANS64.TRYWAIT P0, [UR6+0xa8], R0 ;  /* 0x0000a800ff0075a7 */ /* 0x0002a20008001106 */
[----:B------:R-:W-:Y:S06]  /*19d0*/  BRA.U !UP0, `(.L_x_21) ;  /* 0x0000000108a87547 */ /* 0x000fec000b800000 */
[----:B------:R-:W-:Y:S01]  /*19e0*/  UMOV UR13, URZ ;  /* 0x000000ff000d7c82 */ /* 0x000fe20008000000 */
[----:B------:R-:W-:-:S05]  /*19f0*/  UMOV UR6, UR7 ;  /* 0x0000000700067c82 */ /* 0x000fca0008000000 */
.L_x_26:
[----:B--2---:R-:W-:Y:S01]  /*1a00*/  @!P3 MOV R2, 0x2400 ;  /* 0x000024000002b802 */ /* 0x004fe20000000f00 */
[----:B------:R-:W-:Y:S01]  /*1a10*/  ULEA UR33, UR6, UR4, 0x3 ;  /* 0x0000000406217291 */ /* 0x000fe2000f8e18ff */
[----:B--234-:R-:W-:Y:S11]  /*1a20*/  @P0 BRA `(.L_x_22) ;  /* 0x00000000000c0947 */ /* 0x01cff60003800000 */
[----:B------:R-:W-:Y:S04]  /*1a30*/  SHF.L.U32 R3, R12, 0x1f, RZ ;  /* 0x0000001f0c037819 */ /* 0x000fe800000006ff */
[----:B------:R-:W2:Y:S02]  /*1a40*/  SYNCS.PHASECHK.TRANS64.TRYWAIT P0, [UR33+0xa8], R3 ;  /* 0x0000a803ff0075a7 */ /* 0x000ea40008001121 */
[----:B--2---:R-:W-:Y:S05]  /*1a50*/  @!P0 BRA `(.L_x_23) ;  /* 0x0000007800bc8947 */ /* 0x004fea0003800000 */
.L_x_22:
[----:B------:R2:W-:Y:S01]  /*1a60*/  @!P3 SYNCS.ARRIVE.TRANS64 RZ, [UR33], R2 ;  /* 0x00000002ffffb9a7 */ /* 0x0005e20008000021 */
[----:B------:R-:W-:Y:S04]  /*1a70*/  BSSY.RECONVERGENT B0, `(.L_x_24) ;  /* 0x0000003000007945 */ /* 0x000fe80003800200 */
[----:B------:R-:W-:Y:S05]  /*1a80*/  @P2 BRA `(.L_x_25) ;  /* 0x0000000000042947 */ /* 0x000fea0003800000 */
[----:B------:R-:W-:Y:S05]  /*1a90*/  BPT.TRAP 0x1 ;  /* 0x000000040000795c */ /* 0x000fea0000300000 */
.L_x_25:
[----:B------:R-:W-:Y:S05]  /*1aa0*/  BSYNC.RECONVERGENT B0 ;  /* 0x0000000000007941 */ /* 0x000fea0003800200 */
.L_x_24:
[----:B------:R-:W-:Y:S02]  /*1ab0*/  UIADD3 UR7, UPT, UPT, UR6, 0x1, URZ ;  /* 0x0000000106077890 */ /* 0x000fe4000fffe0ff */
[----:B------:R-:W-:Y:S02]  /*1ac0*/  UIADD3 UR16, UP1, UPT, UR26, 0x80, URZ ;  /* 0x000000801a107890 */ /* 0x000fe4000ff3e0ff */
[----:B------:R-:W-:Y:S02]  /*1ad0*/  UISETP.NE.AND UP0, UPT, UR7, 0x15, UPT ;  /* 0x000000150700788c */ /* 0x000fe4000bf05270 */
[----:B------:R-:W-:Y:S02]  /*1ae0*/  ULEA UR32, UR6, UR4, 0xb ;  /* 0x0000000406207291 */ /* 0x000fe4000f8e58ff */
[----:B------:R-:W-:Y:S02]  /*1af0*/  USEL UR9, URZ, 0x1, UP0 ;  /* 0x00000001ff097887 */ /* 0x000fe40008000000 */
[----:B------:R-:W-:Y:S02]  /*1b00*/  USEL UR7, UR7, URZ, UP0 ;  /* 0x000000ff07077287 */ /* 0x000fe40008000000 */
[----:B------:R-:W-:Y:S02]  /*1b10*/  USHF.L.U32 UR34, UR13, 0x5, URZ ;  /* 0x000000050d227899 */ /* 0x000fe400080006ff */
[----:B------:R-:W-:Y:S01]  /*1b20*/  ULEA UR8, UR7, UR4, 0x3 ;  /* 0x0000000407087291 */ /* 0x000fe2000f8e18ff */
[----:B------:R-:W-:Y:S01]  /*1b30*/  LOP3.LUT R12, R12, UR9, RZ, 0x3c, !PT ;  /* 0x000000090c0c7c12 */ /* 0x000fe2000f8e3cff */
[----:B------:R-:W-:Y:S02]  /*1b40*/  UIADD3.X UR17, UPT, UPT, URZ, UR27, URZ, UP1, !UPT ;  /* 0x0000001bff117290 */ /* 0x000fe40008ffe4ff */
[----:B------:R-:W-:Y:S01]  /*1b50*/  UIADD3 UR32, UPT, UPT, UR32, 0x7400, URZ ;  /* 0x0000740020207890 */ /* 0x000fe2000fffe0ff */
[----:B-1----:R-:W-:Y:S01]  /*1b60*/  SHF.L.U32 R0, R12, 0x1f, RZ ;  /* 0x0000001f0c007819 */ /* 0x002fe200000006ff */
[----:B------:R-:W-:Y:S02]  /*1b70*/  UIADD3 UR14, UP0, UPT, UR26, 0x180, URZ ;  /* 0x000001801a0e7890 */ /* 0x000fe4000ff1e0ff */
[----:B------:R-:W-:Y:S01]  /*1b80*/  UIADD3 UR13, UPT, UPT, UR13, 0x1, URZ ;  /* 0x000000010d0d7890 */ /* 0x000fe2000fffe0ff */
[----:B------:R3:W4:Y:S01]  /*1b90*/  SYNCS.PHASECHK.TRANS64.TRYWAIT P0, [UR8+0xa8], R0 ;  /* 0x0000a800ff0075a7 */ /* 0x0007220008001108 */
[----:B------:R-:W-:Y:S01]  /*1ba0*/  UIMAD UR8, UR6, 0x1c00, UR4 ;  /* 0x00001c00060878a4 */ /* 0x000fe2000f8e0204 */
[----:B------:R-:W-:Y:S01]  /*1bb0*/  UMOV UR18, 0x0 ;  /* 0x0000000000127882 */ /* 0x000fe20000000000 */
[----:B------:R-:W-:Y:S02]  /*1bc0*/  UMOV UR19, 0x10000000 ;  /* 0x1000000000137882 */ /* 0x000fe40000000000 */
[----:B------:R-:W-:Y:S01]  /*1bd0*/  UIADD3 UR8, UPT, UPT, UR8, 0x11c00, URZ ;  /* 0x00011c0008087890 */ /* 0x000fe2000fffe0ff */
[----:B------:R-:W-:Y:S01]  /*1be0*/  UTMALDG.3D [UR32], [UR16], desc[UR18] ;  /* 0x00001220100075b4 */ /* 0x000fe20008011000 */
[----:B------:R-:W-:Y:S01]  /*1bf0*/  UIADD3.X UR15, UPT, UPT, URZ, UR27, URZ, UP0, !UPT ;  /* 0x0000001bff0f7290 */ /* 0x000fe200087fe4ff */
[----:B------:R-:W-:Y:S01]  /*1c00*/  UMOV UR12, UR36 ;  /* 0x00000024000c7c82 */ /* 0x000fe20008000000 */
[----:B------:R-:W-:Y:S01]  /*1c10*/  UMOV UR9, UR33 ;  /* 0x0000002100097c82 */ /* 0x000fe20008000000 */
[----:B------:R-:W-:Y:S01]  /*1c20*/  UMOV UR10, UR34 ;  /* 0x00000022000a7c82 */ /* 0x000fe20008000000 */
[----:B------:R-:W-:Y:S01]  /*1c30*/  UISETP.NE.AND UP0, UPT, UR13, UR21, UPT ;  /* 0x000000150d00728c */ /* 0x000fe2000bf05270 */
[----:B------:R-:W-:Y:S04]  /*1c40*/  UMOV UR6, UR7 ;  /* 0x0000000700067c82 */ /* 0x000fe80008000000 */
[----:B------:R1:W-:Y:S02]  /*1c50*/  UTMALDG.3D [UR8], [UR14], desc[UR18] ;  /* 0x000012080e0075b4 */ /* 0x0003e40008011000 */
[----:B-1----:R-:W-:Y:S02]  /*1c60*/  UMOV UR14, UR21 ;  /* 0x00000015000e7c82 */ /* 0x002fe40008000000 */
[----:B------:R-:W-:Y:S05]  /*1c70*/  BRA.U UP0, `(.L_x_26) ;  /* 0xfffffffd00607547 */ /* 0x000fea000b83ffff */
.L_x_21:
[----:B------:R-:W-:Y:S01]  /*1c80*/  ULEA UR6, UR7, UR4, 0x3 ;  /* 0x0000000407067291 */ /* 0x000fe2000f8e18ff */
[----:B-1-3--:R-:W-:Y:S01]  /*1c90*/  SHF.L.U32 R0, R12, 0x1f, RZ ;  /* 0x0000001f0c007819 */ /* 0x00afe200000006ff */
[----:B------:R-:W-:Y:S01]  /*1ca0*/  @!P1 SYNCS.ARRIVE.TRANS64.A1T0 RZ, [UR4+0x168], RZ ;  /* 0x000168ffffff99a7 */ /* 0x000fe20008100004 */
[----:B------:R-:W-:-:S06]  /*1cb0*/  UISETP.GT.AND UP0, UPT, UR40, UR39, UPT ;  /* 0x000000272800728c */ /* 0x000fcc000bf04270 */
[----:B--2-4-:R1:W2:Y:S03]  /*1cc0*/  SYNCS.PHASECHK.TRANS64.TRYWAIT P0, [UR6+0xa8], R0 ;  /* 0x0000a800ff0075a7 */ /* 0x0142a60008001106 */
[----:B------:R-:W-:Y:S05]  /*1cd0*/  BRA.U !UP0, `(.L_x_27) ;  /* 0x0000000108ac7547 */ /* 0x000fea000b800000 */
[----:B------:R-:W-:Y:S01]  /*1ce0*/  UIADD3 UR13, UPT, UPT, UR42, UR14, URZ ;  /* 0x0000000e2a0d7290 */ /* 0x000fe2000fffe0ff */
[----:B------:R-:W-:-:S11]  /*1cf0*/  UMOV UR6, UR7 ;  /* 0x0000000700067c82 */ /* 0x000fd60008000000 */
.L_x_32:
[----:B--2---:R-:W-:Y:S01]  /*1d00*/  @!P3 MOV R2, 0x2400 ;  /* 0x000024000002b802 */ /* 0x004fe20000000f00 */
[----:B---3--:R-:W-:Y:S01]  /*1d10*/  ULEA UR17, UR6, UR4, 0x3 ;  /* 0x0000000406117291 */ /* 0x008fe2000f8e18ff */
[----:B--2-4-:R-:W-:Y:S11]  /*1d20*/  @P0 BRA `(.L_x_28) ;  /* 0x00000000000c0947 */ /* 0x014ff60003800000 */
[----:B------:R-:W-:Y:S04]  /*1d30*/  SHF.L.U32 R3, R12, 0x1f, RZ ;  /* 0x0000001f0c037819 */ /* 0x000fe800000006ff */
[----:B------:R-:W2:Y:S02]  /*1d40*/  SYNCS.PHASECHK.TRANS64.TRYWAIT P0, [UR17+0xa8], R3 ;  /* 0x0000a803ff0075a7 */ /* 0x000ea40008001111 */
[----:B--2---:R-:W-:Y:S05]  /*1d50*/  @!P0 BRA `(.L_x_29) ;  /* 0x0000007800148947 */ /* 0x004fea0003800000 */
.L_x_28:
[----:B------:R2:W-:Y:S01]  /*1d60*/  @!P3 SYNCS.ARRIVE.TRANS64 RZ, [UR17], R2 ;  /* 0x00000002ffffb9a7 */ /* 0x0005e20008000011 */
[----:B------:R-:W-:Y:S04]  /*1d70*/  BSSY.RECONVERGENT B0, `(.L_x_30) ;  /* 0x0000003000007945 */ /* 0x000fe80003800200 */
[----:B------:R-:W-:Y:S05]  /*1d80*/  @P2 BRA `(.L_x_31) ;  /* 0x0000000000042947 */ /* 0x000fea0003800000 */
[----:B------:R-:W-:Y:S05]  /*1d90*/  BPT.TRAP 0x1 ;  /* 0x000000040000795c */ /* 0x000fea0000300000 */
.L_x_31:
[----:B------:R-:W-:Y:S05]  /*1da0*/  BSYNC.RECONVERGENT B0 ;  /* 0x0000000000007941 */ /* 0x000fea0003800200 */
.L_x_30:
[----:B------:R-:W-:Y:S02]  /*1db0*/  UIADD3 UR7, UPT, UPT, UR6, 0x1, URZ ;  /* 0x0000000106077890 */ /* 0x000fe4000fffe0ff */
[----:B------:R-:W-:Y:S02]  /*1dc0*/  ULEA UR16, UR6, UR4, 0xb ;  /* 0x0000000406107291 */ /* 0x000fe4000f8e58ff */
[----:B------:R-:W-:Y:S02]  /*1dd0*/  UISETP.NE.AND UP0, UPT, UR7, 0x15, UPT ;  /* 0x000000150700788c */ /* 0x000fe4000bf05270 */
[----:B------:R-:W-:Y:S02]  /*1de0*/  UIADD3 UR24, UP1, UPT, UR26, 0x80, URZ ;  /* 0x000000801a187890 */ /* 0x000fe4000ff3e0ff */
[----:B------:R-:W-:Y:S02]  /*1df0*/  USEL UR9, URZ, 0x1, UP0 ;  /* 0x00000001ff097887 */ /* 0x000fe40008000000 */
[----:B------:R-:W-:Y:S02]  /*1e00*/  USEL UR7, UR7, URZ, UP0 ;  /* 0x000000ff07077287 */ /* 0x000fe40008000000 */
[----:B------:R-:W-:Y:S02]  /*1e10*/  USHF.L.U32 UR18, UR14, 0x5, URZ ;  /* 0x000000050e127899 */ /* 0x000fe400080006ff */
[----:B------:R-:W-:Y:S01]  /*1e20*/  ULEA UR8, UR7, UR4, 0x3 ;  /* 0x0000000407087291 */ /* 0x000fe2000f8e18ff */
[----:B------:R-:W-:Y:S01]  /*1e30*/  LOP3.LUT R12, R12, UR9, RZ, 0x3c, !PT ;  /* 0x000000090c0c7c12 */ /* 0x000fe2000f8e3cff */
[----:B------:R-:W-:Y:S02]  /*1e40*/  UIADD3 UR16, UPT, UPT, UR16, 0x7400, URZ ;  /* 0x0000740010107890 */ /* 0x000fe4000fffe0ff */
[----:B------:R-:W-:Y:S01]  /*1e50*/  UIADD3.X UR25, UPT, UPT, URZ, UR27, URZ, UP1, !UPT ;  /* 0x0000001bff197290 */ /* 0x000fe20008ffe4ff */
[----:B-1----:R-:W-:Y:S01]  /*1e60*/  SHF.L.U32 R0, R12, 0x1f, RZ ;  /* 0x0000001f0c007819 */ /* 0x002fe200000006ff */
[----:B------:R-:W-:Y:S02]  /*1e70*/  UIADD3 UR22, UP0, UPT, UR26, 0x180, URZ ;  /* 0x000001801a167890 */ /* 0x000fe4000ff1e0ff */
[----:B------:R-:W-:Y:S01]  /*1e80*/  UIADD3 UR14, UPT, UPT, UR14, 0x1, URZ ;  /* 0x000000010e0e7890 */ /* 0x000fe2000fffe0ff */
[----:B------:R3:W4:Y:S01]  /*1e90*/  SYNCS.PHASECHK.TRANS64.TRYWAIT P0, [UR8+0xa8], R0 ;  /* 0x0000a800ff0075a7 */ /* 0x0007220008001108 */
[----:B------:R-:W-:Y:S01]  /*1ea0*/  UIMAD UR8, UR6, 0x1c00, UR4 ;  /* 0x00001c00060878a4 */ /* 0x000fe2000f8e0204 */
[----:B------:R-:W-:Y:S01]  /*1eb0*/  UMOV UR28, 0x0 ;  /* 0x00000000001c7882 */ /* 0x000fe20000000000 */
[----:B------:R-:W-:Y:S01]  /*1ec0*/  UMOV UR29, 0x10000000 ;  /* 0x10000000001d7882 */ /* 0x000fe20000000000 */
[----:B------:R-:W-:Y:S01]  /*1ed0*/  UMOV UR19, UR35 ;  /* 0x0000002300137c82 */ /* 0x000fe20008000000 */
[----:B------:R-:W-:Y:S01]  /*1ee0*/  UMOV UR20, UR36 ;  /* 0x0000002400147c82 */ /* 0x000fe20008000000 */
[----:B------:R-:W-:Y:S01]  /*1ef0*/  UIADD3 UR8, UPT, UPT, UR8, 0x11c00, URZ ;  /* 0x00011c0008087890 */ /* 0x000fe2000fffe0ff */
[----:B------:R3:W-:Y:S01]  /*1f00*/  UTMALDG.3D [UR16], [UR24], desc[UR28] ;  /* 0x00001c10180075b4 */ /* 0x0007e20008011000 */
[----:B------:R-:W-:Y:S01]  /*1f10*/  UIADD3.X UR23, UPT, UPT, URZ, UR27, URZ, UP0, !UPT ;  /* 0x0000001bff177290 */ /* 0x000fe200087fe4ff */
[----:B------:R-:W-:Y:S01]  /*1f20*/  UMOV UR12, UR36 ;  /* 0x00000024000c7c82 */ /* 0x000fe20008000000 */
[----:B------:R-:W-:Y:S01]  /*1f30*/  UMOV UR9, UR17 ;  /* 0x0000001100097c82 */ /* 0x000fe20008000000 */
[----:B------:R-:W-:Y:S01]  /*1f40*/  UMOV UR10, UR18 ;  /* 0x00000012000a7c82 */ /* 0x000fe20008000000 */
[----:B------:R-:W-:Y:S01]  /*1f50*/  UISETP.NE.AND UP0, UPT, UR14, UR13, UPT ;  /* 0x0000000d0e00728c */ /* 0x000fe2000bf05270 */
[----:B------:R-:W-:Y:S04]  /*1f60*/  UMOV UR6, UR7 ;  /* 0x0000000700067c82 */ /* 0x000fe80008000000 */
[----:B------:R3:W-:Y:S04]  /*1f70*/  UTMALDG.3D [UR8], [UR22], desc[UR28] ;  /* 0x00001c08160075b4 */ /* 0x0007e80008011000 */
[----:B------:R-:W-:Y:S05]  /*1f80*/  BRA.U UP0, `(.L_x_32) ;  /* 0xfffffffd005c7547 */ /* 0x000fea000b83ffff */
.L_x_27:
[C---:B------:R-:W-:Y:S01]  /*1f90*/  LEA R3, R11.reuse, UR4, 0x3 ;  /* 0x000000040b037c11 */ /* 0x040fe2000f8e18ff */
[----:B------:R-:W-:Y:S01]  /*1fa0*/  NOP ;  /* 0x0000000000007918 */ /* 0x000fe20000000000 */
[----:B-1-3--:R-:W-:Y:S02]  /*1fb0*/  SHF.L.U32 R0, R10, 0x1f, RZ ;  /* 0x0000001f0a007819 */ /* 0x00afe400000006ff */
[----:B------:R-:W-:Y:S02]  /*1fc0*/  LEA R4, R11, UR4, 0x4 ;  /* 0x000000040b047c11 */ /* 0x000fe4000f8e20ff */
[----:B--2-4-:R-:W1:Y:S02]  /*1fd0*/  SYNCS.PHASECHK.TRANS64.TRYWAIT P0, [R3+URZ+0x170], R0 ;  /* 0x00017000030075a7 */ /* 0x014e6400080011ff */
[----:B-1----:R-:W-:Y:S05]  /*1fe0*/  @!P0 BRA `(.L_x_33) ;  /* 0x0000007400888947 */ /* 0x002fea0003800000 */
.L_x_121:
[----:B------:R-:W2:Y:S01]  /*1ff0*/  LDS.128 R4, [R4+0x200] ;  /* 0x0002000004047984 */ /* 0x000ea20000000c00 */
[----:B------:R-:W-:Y:S01]  /*2000*/  UISETP.GE.AND UP0, UPT, UR41, 0x1, UPT ;  /* 0x000000012900788c */ /* 0x000fe2000bf06270 */
[----:B------:R-:W-:Y:S01]  /*2010*/  @!PT LDS RZ, [RZ] ;  /* 0x00000000fffff984 */ /* 0x000fe20000000800 */
[----:B------:R-:W-:Y:S01]  /*2020*/  @!PT LDS RZ, [RZ] ;  /* 0x00000000fffff984 */ /* 0x000fe20000000800 */
[----:B------:R-:W-:Y:S01]  /*2030*/  @!PT LDS RZ, [RZ] ;  /* 0x00000000fffff984 */ /* 0x000fe20000000800 */
[----:B------:R-:W-:Y:S01]  /*2040*/  @!PT LDS RZ, [RZ] ;  /* 0x00000000fffff984 */ /* 0x000fe20000000800 */
[----:B------:R3:W-:Y:S06]  /*2050*/  MEMBAR.ALL.CTA ;  /* 0x0000000000007992 */ /* 0x0007ec0000008000 */
[----:B---3--:R-:W3:Y:S01]  /*2060*/  FENCE.VIEW.ASYNC.S ;  /* 0x00000000000073c6 */ /* 0x008ee20000000000 */
[----:B--2---:R-:W-:-:S13]  /*2070*/  LOP3.LUT P0, RZ, R6, 0x1, RZ, 0xc0, !PT ;  /* 0x0000000106ff7812 */ /* 0x004fda000780c0ff */
[----:B---3--:R-:W-:Y:S01]  /*2080*/  VOTEU.ANY UP1, P0 ;  /* 0x0000000000ff7886 */ /* 0x008fe20000020100 */
[----:B------:R-:W-:-:S13]  /*2090*/  PLOP3.LUT P0, PT, PT, PT, UP1, 0x80, 0x8 ;  /* 0x000000000008781c */ /* 0x000fda0003f0f018 */
[----:B-1----:R-:W-:Y:S02]  /*20a0*/  @P0 LOP3.LUT R0, R5, 0xffff, RZ, 0xc0, !PT ;  /* 0x0000ffff05000812 */ /* 0x002fe400078ec0ff */
[----:B------:R-:W-:Y:S02]  /*20b0*/  @P0 MOV R2, R4 ;  /* 0x0000000400020202 */ /* 0x000fe40000000f00 */
[----:B------:R-:W-:Y:S01]  /*20c0*/  @P0 R2UR UR8, R0 ;  /* 0x00000000000802ca */ /* 0x000fe200000e0000 */
[----:B------:R-:W-:Y:S01]  /*20d0*/  VIADD R0, R3, 0x180 ;  /* 0x0000018003007836 */ /* 0x000fe20000000000 */
[----:B------:R-:W-:Y:S02]  /*20e0*/  @P0 SHF.R.U32.HI R4, RZ, 0x10, R5 ;  /* 0x00000010ff040819 */ /* 0x000fe40000011605 */
[----:B------:R-:W-:Y:S02]  /*20f0*/  @P0 R2UR UR9, R2 ;  /* 0x00000000020902ca */ /* 0x000fe400000e0000 */
[----:B------:R-:W-:-:S02]  /*2100*/  PRMT R0, RZ, 0x654, R0 ;  /* 0x00000654ff007816 */ /* 0x000fc40000000000 */
[----:B------:R-:W-:Y:S02]  /*2110*/  @P0 R2UR UR6, R4 ;  /* 0x00000000040602ca */ /* 0x000fe400000e0000 */
[----:B------:R1:W-:Y:S03]  /*2120*/  SYNCS.ARRIVE.TRANS64.RED.A1T0 RZ, [R0+URZ], RZ ;  /* 0x000000ff00ff79a7 */ /* 0x0003e600081004ff */
[----:B------:R-:W-:-:S04]  /*2130*/  @UP1 UMOV UR30, UR8 ;  /* 0x00000008001e1c82 */ /* 0x000fc80008000000 */
[----:B------:R-:W-:-:S04]  /*2140*/  @UP1 UMOV UR31, UR9 ;  /* 0x00000009001f1c82 */ /* 0x000fc80008000000 */
[----:B------:R-:W-:Y:S01]  /*2150*/  @UP1 UMOV UR36, UR6 ;  /* 0x0000000600241c82 */ /* 0x000fe20008000000 */
[----:B------:R-:W-:Y:S05]  /*2160*/  BRA.U !UP0, `(.L_x_34) ;  /* 0x0000000108d47547 */ /* 0x000fea000b800000 */
[----:B------:R-:W2:Y:S01]  /*2170*/  LDCU.128 UR16, c[0x0][0xb10] ;  /* 0x00016200ff1077ac */ /* 0x000ea20008000c00 */
[----:B------:R-:W3:Y:S01]  /*2180*/  LDCU UR24, c[0x0][0xb20] ;  /* 0x00016400ff1877ac */ /* 0x000ee20008000800 */
[----:B------:R-:W4:Y:S01]  /*2190*/  LDCU UR20, c[0x0][0xb0c] ;  /* 0x00016180ff1477ac */ /* 0x000f220008000800 */
[----:B------:R-:W1:Y:S01]  /*21a0*/  LDCU.64 UR10, c[0x0][0xb28] ;  /* 0x00016500ff0a77ac */ /* 0x000e620008000a00 */
[----:B------:R-:W-:Y:S02]  /*21b0*/  UISETP.NE.AND UP3, UPT, UR41, 0x1, UPT ;  /* 0x000000012900788c */ /* 0x000fe4000bf65270 */
[----:B--2---:R-:W-:Y:S02]  /*21c0*/  UIMAD.WIDE.U32 UR8, UR37, UR19, URZ ;  /* 0x00000013250872a5 */ /* 0x004fe4000f8e00ff */
[----:B------:R-:W-:Y:S02]  /*21d0*/  UIMAD.WIDE.U32 UR12, UR38, UR16, URZ ;  /* 0x00000010260c72a5 */ /* 0x000fe4000f8e00ff */
[----:B------:R-:W-:-:S02]  /*21e0*/  UISETP.NE.AND UP0, UPT, UR18, 0x1, UPT ;  /* 0x000000011200788c */ /* 0x000fc4000bf05270 */
[----:B------:R-:W-:Y:S01]  /*21f0*/  UIMAD.WIDE.U32 UR22, UR30, UR19, URZ ;  /* 0x000000131e1672a5 */ /* 0x000fe2000f8e00ff */
[----:B------:R-:W-:Y:S02]  /*2200*/  UMOV UR8, UR9 ;  /* 0x0000000900087c82 */ /* 0x000fe40008000000 */
[----:B------:R-:W-:Y:S01]  /*2210*/  UMOV UR6, UR13 ;  /* 0x0000000d00067c82 */ /* 0x000fe20008000000 */
[----:B---3--:R-:W-:Y:S02]  /*2220*/  USHF.R.U32.HI UR8, URZ, UR24, UR8 ;  /* 0x00000018ff087299 */ /* 0x008fe40008011608 */
[----:B----4-:R-:W-:Y:S02]  /*2230*/  UISETP.NE.AND UP2, UPT, UR20, 0x1, UPT ;  /* 0x000000011400788c */ /* 0x010fe4000bf45270 */
[----:B------:R-:W-:Y:S02]  /*2240*/  USHF.R.U32.HI UR6, URZ, UR17, UR6 ;  /* 0x00000011ff067299 */ /* 0x000fe40008011606 */
[----:B------:R-:W-:-:S02]  /*2250*/  USEL UR8, UR37, UR8, !UP0 ;  /* 0x0000000825087287 */ /* 0x000fc4000c000000 */
[----:B------:R-:W-:Y:S02]  /*2260*/  USEL UR9, UR38, UR6, !UP2 ;  /* 0x0000000626097287 */ /* 0x000fe4000d000000 */
[----:B-1----:R-:W-:Y:S01]  /*2270*/  UIMAD.WIDE.U32 UR12, UR8, UR10, URZ ;  /* 0x0000000a080c72a5 */ /* 0x002fe2000f8e00ff */
[----:B------:R-:W-:Y:S01]  /*2280*/  UMOV UR6, UR23 ;  /* 0x0000001700067c82 */ /* 0x000fe20008000000 */
[----:B------:R-:W-:Y:S02]  /*2290*/  UIMAD.WIDE.U32 UR14, UR31, UR16, URZ ;  /* 0x000000101f0e72a5 */ /* 0x000fe4000f8e00ff */
[----:B------:R-:W-:-:S03]  /*22a0*/  UIMAD.WIDE.U32 UR22, UR9, UR10, URZ ;  /* 0x0000000a091672a5 */ /* 0x000fc6000f8e00ff */
[----:B------:R-:W-:Y:S01]  /*22b0*/  UMOV UR12, UR13 ;  /* 0x0000000d000c7c82 */ /* 0x000fe20008000000 */
[----:B------:R-:W-:Y:S02]  /*22c0*/  USHF.R.U32.HI UR6, URZ, UR24, UR6 ;  /* 0x00000018ff067299 */ /* 0x000fe40008011606 */
[----:B------:R-:W-:Y:S01]  /*22d0*/  @UP3 USHF.R.U32.HI UR8, URZ, UR11, UR12 ;  /* 0x0000000bff083299 */ /* 0x000fe2000801160c */
[----:B------:R-:W-:Y:S01]  /*22e0*/  UMOV UR14, UR15 ;  /* 0x0000000f000e7c82 */ /* 0x000fe20008000000 */
[----:B------:R-:W-:Y:S01]  /*22f0*/  UMOV UR22, UR23 ;  /* 0x0000001700167c82 */ /* 0x000fe20008000000 */
[----:B------:R-:W-:Y:S02]  /*2300*/  USHF.R.U32.HI UR17, URZ, UR17, UR14 ;  /* 0x00000011ff117299 */ /* 0x000fe4000801160e */
[----:B------:R-:W-:Y:S02]  /*2310*/  USEL UR6, UR30, UR6, !UP0 ;  /* 0x000000061e067287 */ /* 0x000fe4000c000000 */
[----:B------:R-:W-:-:S02]  /*2320*/  @UP3 USHF.R.U32.HI UR9, URZ, UR11, UR22 ;  /* 0x0000000bff093299 */ /* 0x000fc40008011616 */
[----:B------:R-:W-:Y:S02]  /*2330*/  UIMAD UR12, UR41, UR8, URZ ;  /* 0x00000008290c72a4 */ /* 0x000fe4000f8e02ff */
[----:B------:R-:W-:Y:S02]  /*2340*/  USEL UR8, UR31, UR17, !UP2 ;  /* 0x000000111f087287 */ /* 0x000fe4000d000000 */
[----:B------:R-:W-:Y:S02]  /*2350*/  UIMAD UR14, UR41, UR9, URZ ;  /* 0x00000009290e72a4 */ /* 0x000fe4000f8e02ff */
[----:B------:R-:W-:Y:S02]  /*2360*/  UISETP.GE.AND UP0, UPT, UR6, UR12, UPT ;  /* 0x0000000c0600728c */ /* 0x000fe4000bf06270 */
[----:B------:R-:W-:Y:S02]  /*2370*/  UIMAD.WIDE.U32 UR12, UR6, UR10, URZ ;  /* 0x0000000a060c72a5 */ /* 0x000fe4000f8e00ff */
[----:B------:R-:W-:-:S02]  /*2380*/  UISETP.GE.OR UP0, UPT, UR8, UR14, UP0 ;  /* 0x0000000e0800728c */ /* 0x000fc40008706670 */
        /* <DEDUP_REMOVED lines=19> */
.L_x_34:
[----:B------:R-:W2:Y:S02]  /*24c0*/  LDCU UR6, c[0x0][0xb30] ;  /* 0x00016600ff0677ac */ /* 0x000ea40008000800 */
[----:B--2---:R-:W-:-:S09]  /*24d0*/  UISETP.NE.AND UP0, UPT, UR6, 0x1, UPT ;  /* 0x000000010600788c */ /* 0x004fd2000bf05270 */
[----:B------:R-:W-:Y:S05]  /*24e0*/  BRA.U UP0, `(.L_x_35) ;  /* 0x0000000100447547 */ /* 0x000fea000b800000 */
[----:B------:R-:W2:Y:S01]  /*24f0*/  LDCU.128 UR12, c[0x0][0xb10] ;  /* 0x00016200ff0c77ac */ /* 0x000ea20008000c00 */
[----:B------:R-:W3:Y:S01]  /*2500*/  LDCU UR16, c[0x0][0xb0c] ;  /* 0x00016180ff1077ac */ /* 0x000ee20008000800 */
[----:B------:R-:W4:Y:S01]  /*2510*/  LDCU UR17, c[0x0][0xb20] ;  /* 0x00016400ff1177ac */ /* 0x000f220008000800 */
[----:B--2---:R-:W-:Y:S02]  /*2520*/  UIMAD.WIDE.U32 UR10, UR31, UR12, URZ ;  /* 0x0000000c1f0a72a5 */ /* 0x004fe4000f8e00ff */
[----:B------:R-:W-:Y:S02]  /*2530*/  UIMAD.WIDE.U32 UR8, UR30, UR15, URZ ;  /* 0x0000000f1e0872a5 */ /* 0x000fe4000f8e00ff */
[----:B---3--:R-:W-:Y:S02]  /*2540*/  UISETP.NE.AND UP2, UPT, UR16, 0x1, UPT ;  /* 0x000000011000788c */ /* 0x008fe4000bf45270 */
[----:B------:R-:W-:Y:S01]  /*2550*/  UISETP.NE.AND UP0, UPT, UR14, 0x1, UPT ;  /* 0x000000010e00788c */ /* 0x000fe2000bf05270 */
[----:B------:R-:W-:-:S02]  /*2560*/  UMOV UR10, UR11 ;  /* 0x0000000b000a7c82 */ /* 0x000fc40008000000 */
[----:B------:R-:W-:Y:S01]  /*2570*/  UMOV UR6, UR9 ;  /* 0x0000000900067c82 */ /* 0x000fe20008000000 */
[----:B------:R-:W-:Y:S02]  /*2580*/  USHF.R.U32.HI UR10, URZ, UR13, UR10 ;  /* 0x0000000dff0a7299 */ /* 0x000fe4000801160a */
[----:B----4-:R-:W-:Y:S02]  /*2590*/  USHF.R.U32.HI UR6, URZ, UR17, UR6 ;  /* 0x00000011ff067299 */ /* 0x010fe40008011606 */
[----:B------:R-:W-:Y:S02]  /*25a0*/  USEL UR8, UR31, UR10, !UP2 ;  /* 0x0000000a1f087287 */ /* 0x000fe4000d000000 */
[----:B------:R-:W-:-:S04]  /*25b0*/  USEL UR6, UR30, UR6, !UP0 ;  /* 0x000000061e067287 */ /* 0x000fc8000c000000 */
[----:B------:R-:W-:Y:S02]  /*25c0*/  UIADD3 UR9, UPT, UPT, UR8, -UR6, URZ ;  /* 0x8000000608097290 */ /* 0x000fe4000fffe0ff */
[----:B------:R-:W-:Y:S02]  /*25d0*/  UIADD3 UR6, UPT, UPT, -UR8, UR6, URZ ;  /* 0x0000000608067290 */ /* 0x000fe4000fffe1ff */
[----:B------:R-:W-:Y:S02]  /*25e0*/  UIMAD UR30, UR9, UR14, UR30 ;  /* 0x0000000e091e72a4 */ /* 0x000fe4000f8e021e */
[----:B------:R-:W-:-:S12]  /*25f0*/  UIMAD UR31, UR6, UR16, UR31 ;  /* 0x00000010061f72a4 */ /* 0x000fd8000f8e021f */
.L_x_35:
[----:B------:R-:W-:Y:S01]  /*2600*/  VIADD R11, R11, 0x1 ;  /* 0x000000010b0b7836 */ /* 0x000fe20000000000 */
[----:B------:R-:W-:Y:S01]  /*2610*/  PLOP3.LUT P1, PT, PT, PT, PT, 0x80, 0x8 ;  /* 0x000000000008781c */ /* 0x000fe20003f2f070 */
[----:B------:R-:W-:Y:S02]  /*2620*/  UIADD3 UR46, UPT, UPT, UR31, UR58, URZ ;  /* 0x0000003a1f2e7290 */ /* 0x000fe4000fffe0ff */
[----:B------:R-:W-:Y:S01]  /*2630*/  UIADD3 UR47, UPT, UPT, UR30, UR57, URZ ;  /* 0x000000391e2f7290 */ /* 0x000fe2000fffe0ff */
[----:B------:R-:W-:-:S04]  /*2640*/  ISETP.NE.AND P0, PT, R11, 0x2, PT ;  /* 0x000000020b00780c */ /* 0x000fc80003f05270 */
[----:B-1----:R-:W-:Y:S02]  /*2650*/  SEL R0, RZ, 0x1, P0 ;  /* 0x00000001ff007807 */ /* 0x002fe40000000000 */
[----:B------:R-:W-:Y:S02]  /*2660*/  SEL R11, R11, RZ, P0 ;  /* 0x000000ff0b0b7207 */ /* 0x000fe40000000000 */
[----:B------:R-:W-:Y:S01]  /*2670*/  LOP3.LUT R10, R10, R0, RZ, 0x3c, !PT ;  /* 0x000000000a0a7212 */ /* 0x000fe200078e3cff */
[----:B------:R-:W-:Y:S06]  /*2680*/  BRA.U UP1, `(.L_x_36) ;  /* 0xfffffff1016c7547 */ /* 0x000fec000b83ffff */
[----:B------:R-:W-:Y:S01]  /*2690*/  UIADD3 UR8, UPT, UPT, UR4, 0xa8, URZ ;  /* 0x000000a804087890 */ /* 0x000fe2000fffe0ff */
[----:B------:R-:W-:-:S03]  /*26a0*/  SHF.L.U32 R2, R12, 0x1f, RZ ;  /* 0x0000001f0c027819 */ /* 0x000fc600000006ff */
[----:B------:R-:W-:-:S09]  /*26b0*/  ULEA UR4, UR7, UR8, 0x3 ;  /* 0x0000000807047291 */ /* 0x000fd2000f8e18ff */
[----:B------:R-:W1:Y:S02]  /*26c0*/  SYNCS.PHASECHK.TRANS64.TRYWAIT P0, [UR4], R2 ;  /* 0x00000002ff0075a7 */ /* 0x000e640008001104 */
[----:B-1----:R-:W-:Y:S05]  /*26d0*/  @!P0 BRA `(.L_x_37) ;  /* 0x0000006c00e08947 */ /* 0x002fea0003800000 */
.L_x_123:
[----:B------:R-:W-:-:S04]  /*26e0*/  UIADD3 UR4, UPT, UPT, UR7, 0x1, URZ ;  /* 0x0000000107047890 */ /* 0x000fc8000fffe0ff */
[----:B------:R-:W-:-:S04]  /*26f0*/  UISETP.NE.AND UP0, UPT, UR4, 0x15, UPT ;  /* 0x000000150400788c */ /* 0x000fc8000bf05270 */
[----:B------:R-:W-:Y:S02]  /*2700*/  USEL UR6, URZ, 0x1, UP0 ;  /* 0x00000001ff067887 */ /* 0x000fe40008000000 */
[----:B------:R-:W-:-:S04]  /*2710*/  USEL UR4, UR4, URZ, UP0 ;  /* 0x000000ff04047287 */ /* 0x000fc80008000000 */
[----:B------:R-:W-:Y:S01]  /*2720*/  ULEA UR5, UR4, UR8, 0x3 ;  /* 0x0000000804057291 */ /* 0x000fe2000f8e18ff */
[----:B-1----:R-:W-:-:S04]  /*2730*/  LOP3.LUT R2, R12, UR6, RZ, 0x3c, !PT ;  /* 0x000000060c027c12 */ /* 0x002fc8000f8e3cff */
[----:B------:R-:W-:-:S04]  /*2740*/  SHF.L.U32 R3, R2, 0x1f, RZ ;  /* 0x0000001f02037819 */ /* 0x000fc800000006ff */
[----:B------:R-:W1:Y:S02]  /*2750*/  SYNCS.PHASECHK.TRANS64.TRYWAIT P0, [UR5], R3 ;  /* 0x00000003ff0075a7 */ /* 0x000e640008001105 */
[----:B-1----:R-:W-:Y:S05]  /*2760*/  @!P0 BRA `(.L_x_38) ;  /* 0x0000006c00d48947 */ /* 0x002fea0003800000 */
.L_x_125:
[----:B------:R-:W-:-:S04]  /*2770*/  UIADD3 UR4, UPT, UPT, UR4, 0x1, URZ ;  /* 0x0000000104047890 */ /* 0x000fc8000fffe0ff */
[----:B------:R-:W-:-:S04]  /*2780*/  UISETP.NE.AND UP0, UPT, UR4, 0x15, UPT ;  /* 0x000000150400788c */ /* 0x000fc8000bf05270 */
[----:B------:R-:W-:Y:S02]  /*2790*/  USEL UR6, URZ, 0x1, UP0 ;  /* 0x00000001ff067887 */ /* 0x000fe40008000000 */
[----:B------:R-:W-:-:S04]  /*27a0*/  USEL UR4, UR4, URZ, UP0 ;  /* 0x000000ff04047287 */ /* 0x000fc80008000000 */
[----:B------:R-:W-:Y:S01]  /*27b0*/  ULEA UR5, UR4, UR8, 0x3 ;  /* 0x0000000804057291 */ /* 0x000fe2000f8e18ff */
[----:B------:R-:W-:-:S04]  /*27c0*/  LOP3.LUT R2, R2, UR6, RZ, 0x3c, !PT ;  /* 0x0000000602027c12 */ /* 0x000fc8000f8e3cff */
[----:B-1----:R-:W-:-:S04]  /*27d0*/  SHF.L.U32 R3, R2, 0x1f, RZ ;  /* 0x0000001f02037819 */ /* 0x002fc800000006ff */
[----:B------:R-:W1:Y:S02]  /*27e0*/  SYNCS.PHASECHK.TRANS64.TRYWAIT P0, [UR5], R3 ;  /* 0x00000003ff0075a7 */ /* 0x000e640008001105 */
[----:B-1----:R-:W-:Y:S05]  /*27f0*/  @!P0 BRA `(.L_x_39) ;  /* 0x0000006c00c88947 */ /* 0x002fea0003800000 */
.L_x_127:
        /* <DEDUP_REMOVED lines=9> */
.L_x_129:
        /* <DEDUP_REMOVED lines=9> */
.L_x_131:
        /* <DEDUP_REMOVED lines=9> */
.L_x_133:
        /* <DEDUP_REMOVED lines=9> */
.L_x_135:
        /* <DEDUP_REMOVED lines=9> */
.L_x_137:
        /* <DEDUP_REMOVED lines=9> */
.L_x_139:
        /* <DEDUP_REMOVED lines=9> */
.L_x_141:
        /* <DEDUP_REMOVED lines=9> */
.L_x_143:
        /* <DEDUP_REMOVED lines=9> */
.L_x_145:
        /* <DEDUP_REMOVED lines=9> */
.L_x_147:
        /* <DEDUP_REMOVED lines=9> */
.L_x_149:
        /* <DEDUP_REMOVED lines=9> */
.L_x_151:
        /* <DEDUP_REMOVED lines=9> */
.L_x_153:
        /* <DEDUP_REMOVED lines=9> */
.L_x_155:
        /* <DEDUP_REMOVED lines=9> */
.L_x_157:
        /* <DEDUP_REMOVED lines=9> */
.L_x_159:
        /* <DEDUP_REMOVED lines=9> */
.L_x_161:
[----:B------:R-:W-:-:S04]  /*3190*/  UIADD3 UR4, UPT, UPT, UR4, 0x1, URZ ;  /* 0x0000000104047890 */ /* 0x000fc8000fffe0ff */
[----:B------:R-:W-:-:S04]  /*31a0*/  UISETP.NE.AND UP0, UPT, UR4, 0x15, UPT ;  /* 0x000000150400788c */ /* 0x000fc8000bf05270 */
[----:B------:R-:W-:Y:S02]  /*31b0*/  USEL UR5, URZ, 0x1, UP0 ;  /* 0x00000001ff057887 */ /* 0x000fe40008000000 */
[----:B------:R-:W-:-:S04]  /*31c0*/  USEL UR4, UR4, URZ, UP0 ;  /* 0x000000ff04047287 */ /* 0x000fc80008000000 */
[----:B------:R-:W-:Y:S01]  /*31d0*/  ULEA UR4, UR4, UR8, 0x3 ;  /* 0x0000000804047291 */ /* 0x000fe2000f8e18ff */
[----:B------:R-:W-:-:S04]  /*31e0*/  LOP3.LUT R2, R2, UR5, RZ, 0x3c, !PT ;  /* 0x0000000502027c12 */ /* 0x000fc8000f8e3cff */
[----:B------:R-:W-:Y:S01]  /*31f0*/  SHF.L.U32 R2, R2, 0x1f, RZ ;  /* 0x0000001f02027819 */ /* 0x000fe200000006ff */
[----:B-1----:R-:W-:-:S07]  /*3200*/  IMAD.U32 R0, RZ, RZ, UR4 ;  /* 0x00000004ff007e24 */ /* 0x002fce000f8e00ff */
.L_x_57:
[----:B-1----:R1:W2:Y:S02]  /*3210*/  SYNCS.PHASECHK.TRANS64.TRYWAIT P0, [R0+URZ], R2 ;  /* 0x00000002000075a7 */ /* 0x0022a400080011ff */
[----:B--2---:R-:W-:Y:S05]  /*3220*/  @!P0 NANOSLEEP.SYNCS 0x989680 ;  /* 0x009896800000895d */ /* 0x004fea0003900000 */
[----:B------:R-:W2:Y:S02]  /*3230*/  @!P0 SYNCS.PHASECHK.TRANS64 P0, [R0+URZ], R2 ;  /* 0x00000002000085a7 */ /* 0x000ea400080010ff */
[----:B--2---:R-:W-:Y:S05]  /*3240*/  @P0 EXIT ;  /* 0x000000000000094d */ /* 0x004fea0003800000 */
[----:B------:R-:W-:Y:S05]  /*3250*/  BRA `(.L_x_57) ;  /* 0xfffffffc00ec7947 */ /* 0x000fea000383ffff */
.L_x_18:
[----:B------:R-:W-:-:S04]  /*3260*/  UISETP.NE.AND UP0, UPT, UR5, URZ, UPT ;  /* 0x000000ff0500728c */ /* 0x000fc8000bf05270 */
[----:B------:R-:W-:-:S09]  /*3270*/  UISETP.NE.OR UP0, UPT, UR18, 0x1, UP0 ;  /* 0x000000011200788c */ /* 0x000fd20008705670 */
[----:B------:R-:W-:Y:S05]  /*3280*/  BRA.U UP0, `(.L_x_58) ;  /* 0x0000000500487547 */ /* 0x000fea000b800000 */
[----:B------:R-:W-:Y:S01]  /*3290*/  UMOV UR6, 0x400 ;  /* 0x0000040000067882 */ /* 0x000fe20000000000 */
[----:B------:R-:W-:Y:S01]  /*32a0*/  ISETP.NE.AND P2, PT, R0, RZ, PT ;  /* 0x000000ff0000720c */ /* 0x000fe20003f45270 */
[----:B------:R-:W-:Y:S01]  /*32b0*/  IMAD.MOV.U32 R12, RZ, RZ, 0x1 ;  /* 0x00000001ff0c7424 */ /* 0x000fe200078e00ff */
[----:B------:R-:W-:Y:S02]  /*32c0*/  CS2R R10, SRZ ;  /* 0x00000000000a7805 */ /* 0x000fe4000001ff00 */
[----:B------:R-:W-:Y:S01]  /*32d0*/  CS2R R8, SRZ ;  /* 0x0000000000087805 */ /* 0x000fe2000001ff00 */
[----:B------:R-:W-:-:S03]  /*32e0*/  ULEA UR6, UR5, UR6, 0x18 ;  /* 0x0000000605067291 */ /* 0x000fc6000f8ec0ff */
[----:B------:R-:W-:-:S09]  /*32f0*/  UMOV UR5, URZ ;  /* 0x000000ff00057c82 */ /* 0x000fd20008000000 */
.L_x_62:
[----:B------:R-:W-:Y:S02]  /*3300*/  LEA R2, R8, UR6, 0x3 ;  /* 0x0000000608027c11 */ /* 0x000fe4000f8e18ff */
[----:B------:R-:W-:-:S03]  /*3310*/  SHF.L.U32 R4, R9, 0x1f, RZ ;  /* 0x0000001f09047819 */ /* 0x000fc600000006ff */
[----:B------:R-:W-:Y:S01]  /*3320*/  VIADD R5, R2, 0x1e0 ;  /* 0x000001e002057836 */ /* 0x000fe20000000000 */
[----:B------:R-:W2:Y:S02]  /*3330*/  SYNCS.PHASECHK.TRANS64.TRYWAIT P0, [R2+URZ+0x1d0], R4 ;  /* 0x0001d004020075a7 */ /* 0x000ea400080011ff */
[----:B--2---:R-:W-:Y:S05]  /*3340*/  @!P0 BRA `(.L_x_59) ;  /* 0x0000006800a48947 */ /* 0x004fea0003800000 */
.L_x_162:
[----:B------:R-:W-:Y:S01]  /*3350*/  ULEA UR4, UR5, UR6, 0x3 ;  /* 0x0000000605047291 */ /* 0x000fe2000f8e18ff */
[----:B--2---:R-:W-:Y:S01]  /*3360*/  PRMT R2, RZ, 0x654, R5 ;  /* 0x00000654ff027816 */ /* 0x004fe20000000005 */
[----:B------:R-:W-:Y:S01]  /*3370*/  @!P2 IMAD.MOV.U32 R4, RZ, RZ, 0x10 ;  /* 0x00000010ff04a424 */ /* 0x000fe200078e00ff */
[----:B------:R-:W-:Y:S01]  /*3380*/  SHF.L.U32 R5, R12, 0x1f, RZ ;  /* 0x0000001f0c057819 */ /* 0x000fe200000006ff */
[----:B------:R-:W-:Y:S01]  /*3390*/  UIADD3 UR7, UPT, UPT, UR4, 0x170, URZ ;  /* 0x0000017004077890 */ /* 0x000fe2000fffe0ff */
[----:B------:R2:W-:Y:S05]  /*33a0*/  SYNCS.ARRIVE.TRANS64.RED.A1T0 RZ, [R2+URZ], RZ ;  /* 0x000000ff02ff79a7 */ /* 0x0005ea00081004ff */
[----:B------:R-:W-:Y:S01]  /*33b0*/  IMAD.U32 R6, RZ, RZ, UR7 ;  /* 0x00000007ff067e24 */ /* 0x000fe2000f8e00ff */
[----:B------:R-:W3:Y:S04]  /*33c0*/  SYNCS.PHASECHK.TRANS64.TRYWAIT P0, [UR4+0x180], R5 ;  /* 0x00018005ff0075a7 */ /* 0x000ee80008001104 */
[----:B------:R-:W-:Y:S01]  /*33d0*/  PRMT R6, R0, 0x654, R6 ;  /* 0x0000065400067816 */ /* 0x000fe20000000006 */
[----:B--23--:R-:W-:Y:S06]  /*33e0*/  @!P0 BRA `(.L_x_60) ;  /* 0x0000006800908947 */ /* 0x00cfec0003800000 */
.L_x_164:
[----:B------:R-:W-:Y:S01]  /*33f0*/  ULEA UR8, UR5, UR6, 0x4 ;  /* 0x0000000605087291 */ /* 0x000fe2000f8e20ff */
[----:B------:R-:W-:Y:S01]  /*3400*/  SEL R3, R6, R3, !P2 ;  /* 0x0000000306037207 */ /* 0x000fe20005000000 */
[----:B------:R-:W-:Y:S01]  /*3410*/  UIADD3 UR9, UPT, UPT, UR4, 0x170, URZ ;  /* 0x0000017004097890 */ /* 0x000fe2000fffe0ff */
[----:B--2---:R-:W-:Y:S01]  /*3420*/  LEA R2, R11, UR6, 0x3 ;  /* 0x000000060b027c11 */ /* 0x004fe2000f8e18ff */
[----:B------:R-:W-:Y:S01]  /*3430*/  UIADD3 UR8, UPT, UPT, UR8, 0x200, URZ ;  /* 0x0000020008087890 */ /* 0x000fe2000fffe0ff */
[----:B------:R2:W-:Y:S01]  /*3440*/  @!P2 SYNCS.ARRIVE.TRANS64.RED RZ, [R3+URZ], R4 ;  /* 0x0000000403ffa9a7 */ /* 0x0005e200080004ff */
[----:B------:R-:W-:Y:S01]  /*3450*/  UIADD3 UR4, UPT, UPT, UR5, 0x1, URZ ;  /* 0x0000000105047890 */ /* 0x000fe2000fffe0ff */
[----:B------:R-:W-:-:S03]  /*3460*/  VIADD R8, R8, 0x1 ;  /* 0x0000000108087836 */ /* 0x000fc60000000000 */
[----:B------:R-:W-:Y:S02]  /*3470*/  UISETP.NE.AND UP0, UPT, UR4, 0x2, UPT ;  /* 0x000000020400788c */ /* 0x000fe4000bf05270 */
[----:B------:R-:W-:Y:S01]  /*3480*/  ISETP.NE.AND P0, PT, R8, 0x2, PT ;  /* 0x000000020800780c */ /* 0x000fe20003f05270 */
[----:B------:R-:W-:Y:S06]  /*3490*/  UGETNEXTWORKID.BROADCAST [UR8], [UR9] ;  /* 0x00000000080073ca */ /* 0x000fec0008000100 */
[----:B------:R-:W-:Y:S02]  /*34a0*/  USEL UR7, URZ, 0x1, UP0 ;  /* 0x00000001ff077887 */ /* 0x000fe40008000000 */
[----:B------:R-:W-:-:S04]  /*34b0*/  USEL UR5, UR4, URZ, UP0 ;  /* 0x000000ff04057287 */ /* 0x000fc80008000000 */
[----:B------:R-:W-:Y:S02]  /*34c0*/  LOP3.LUT R12, R12, UR7, RZ, 0x3c, !PT ;  /* 0x000000070c0c7c12 */ /* 0x000fe4000f8e3cff */
[----:B--2---:R-:W-:-:S04]  /*34d0*/  SHF.L.U32 R4, R10, 0x1f, RZ ;  /* 0x0000001f0a047819 */ /* 0x004fc800000006ff */
[----:B------:R-:W2:Y:S02]  /*34e0*/  SYNCS.PHASECHK.TRANS64.TRYWAIT P1, [R2+URZ+0x170], R4 ;  /* 0x00017004020075a7 */ /* 0x000ea400080211ff */
[----:B--2---:R-:W-:Y:S05]  /*34f0*/  @!P1 BRA `(.L_x_61) ;  /* 0x0000006800649947 */ /* 0x004fea0003800000 */
.L_x_165:
[C---:B--2---:R-:W-:Y:S01]  /*3500*/  LEA R4, R11.reuse, UR6, 0x4 ;  /* 0x000000060b047c11 */ /* 0x044fe2000f8e20ff */
[----:B------:R-:W-:Y:S01]  /*3510*/  VIADD R2, R2, 0x180 ;  /* 0x0000018002027836 */ /* 0x000fe20000000000 */
[----:B------:R-:W-:Y:S01]  /*3520*/  SEL R8, R8, RZ, P0 ;  /* 0x000000ff08087207 */ /* 0x000fe20000000000 */
[----:B------:R-:W-:-:S03]  /*3530*/  VIADD R11, R11, 0x1 ;  /* 0x000000010b0b7836 */ /* 0x000fc60000000000 */
[----:B------:R-:W2:Y:S01]  /*3540*/  LDS.128 R4, [R4+0x200] ;  /* 0x0002000004047984 */ /* 0x000ea20000000c00 */
[----:B------:R-:W-:Y:S02]  /*3550*/  PRMT R2, RZ, 0x654, R2 ;  /* 0x00000654ff027816 */ /* 0x000fe40000000002 */
[C---:B------:R-:W-:Y:S01]  /*3560*/  ISETP.NE.AND P1, PT, R11.reuse, 0x2, PT ;  /* 0x000000020b00780c */ /* 0x040fe20003f25270 */
[----:B------:R-:W-:Y:S01]  /*3570*/  @!PT LDS RZ, [RZ] ;  /* 0x00000000fffff984 */ /* 0x000fe20000000800 */
[----:B------:R-:W-:Y:S01]  /*3580*/  @!PT LDS RZ, [RZ] ;  /* 0x00000000fffff984 */ /* 0x000fe20000000800 */
[----:B------:R-:W-:Y:S01]  /*3590*/  @!PT LDS RZ, [RZ] ;  /* 0x00000000fffff984 */ /* 0x000fe20000000800 */
[----:B------:R-:W-:Y:S01]  /*35a0*/  @!PT LDS RZ, [RZ] ;  /* 0x00000000fffff984 */ /* 0x000fe20000000800 */
[----:B------:R3:W-:Y:S06]  /*35b0*/  MEMBAR.ALL.CTA ;  /* 0x0000000000007992 */ /* 0x0007ec0000008000 */
[----:B---3--:R-:W3:Y:S01]  /*35c0*/  FENCE.VIEW.ASYNC.S ;  /* 0x00000000000073c6 */ /* 0x008ee20000000000 */
[----:B------:R-:W-:Y:S01]  /*35d0*/  SEL R11, R11, RZ, P1 ;  /* 0x000000ff0b0b7207 */ /* 0x000fe20000800000 */
[----:B---3--:R3:W-:Y:S01]  /*35e0*/  SYNCS.ARRIVE.TRANS64.RED.A1T0 RZ, [R2+URZ], RZ ;  /* 0x000000ff02ff79a7 */ /* 0x0087e200081004ff */
[----:B--2---:R-:W-:-:S02]  /*35f0*/  LOP3.LUT P3, RZ, R6, 0x1, RZ, 0xc0, !PT ;  /* 0x0000000106ff7812 */ /* 0x004fc4000786c0ff */
[----:B------:R-:W-:-:S04]  /*3600*/  SEL R4, RZ, 0x1, P1 ;  /* 0x00000001ff047807 */ /* 0x000fc80000800000 */
[----:B------:R-:W-:Y:S02]  /*3610*/  LOP3.LUT R10, R10, R4, RZ, 0x3c, !PT ;  /* 0x000000040a0a7212 */ /* 0x000fe400078e3cff */
[----:B---3--:R-:W-:-:S04]  /*3620*/  SEL R2, RZ, 0x1, P0 ;  /* 0x00000001ff027807 */ /* 0x008fc80000000000 */
[----:B------:R-:W-:Y:S01]  /*3630*/  LOP3.LUT R9, R9, R2, RZ, 0x3c, !PT ;  /* 0x0000000209097212 */ /* 0x000fe200078e3cff */
[----:B------:R-:W-:Y:S06]  /*3640*/  @P3 BRA `(.L_x_62) ;  /* 0xfffffffc002c3947 */ /* 0x000fec000383ffff */
[----:B------:R-:W-:Y:S01]  /*3650*/  ULEA UR4, UR5, UR6, 0x3 ;  /* 0x0000000605047291 */ /* 0x000fe2000f8e18ff */
[----:B------:R-:W-:-:S08]  /*3660*/  SHF.L.U32 R2, R12, 0x1f, RZ ;  /* 0x0000001f0c027819 */ /* 0x000fd000000006ff */
[----:B------:R-:W2:Y:S02]  /*3670*/  SYNCS.PHASECHK.TRANS64 P0, [UR4+0x180], R2 ;  /* 0x00018002ff0075a7 */ /* 0x000ea40008001004 */
[----:B--2---:R-:W-:Y:S05]  /*3680*/  @P0 BRA `(.L_x_63) ;  /* 0x0000000000080947 */ /* 0x004fea0003800000 */
[----:B------:R-:W2:Y:S02]  /*3690*/  SYNCS.PHASECHK.TRANS64.TRYWAIT P0, [UR4+0x180], R2 ;  /* 0x00018002ff0075a7 */ /* 0x000ea40008001104 */
[----:B--2---:R-:W-:Y:S05]  /*36a0*/  @!P0 BRA `(.L_x_64) ;  /* 0x00000068000c8947 */ /* 0x004fea0003800000 */
.L_x_63:
[----:B------:R-:W-:-:S04]  /*36b0*/  UIADD3 UR7, UPT, UPT, UR5, 0x1, URZ ;  /* 0x0000000105077890 */ /* 0x000fc8000fffe0ff */
[----:B------:R-:W-:-:S04]  /*36c0*/  UISETP.NE.AND UP0, UPT, UR7, 0x2, UPT ;  /* 0x000000020700788c */ /* 0x000fc8000bf05270 */
[----:B------:R-:W-:Y:S02]  /*36d0*/  USEL UR8, URZ, 0x1, UP0 ;  /* 0x00000001ff087887 */ /* 0x000fe40008000000 */
[----:B------:R-:W-:-:S04]  /*36e0*/  USEL UR7, UR7, URZ, UP0 ;  /* 0x000000ff07077287 */ /* 0x000fc80008000000 */
[----:B------:R-:W-:Y:S01]  /*36f0*/  ULEA UR7, UR7, UR6, 0x3 ;  /* 0x0000000607077291 */ /* 0x000fe2000f8e18ff */
[----:B--2---:R-:W-:-:S04]  /*3700*/  LOP3.LUT R2, R12, UR8, RZ, 0x3c, !PT ;  /* 0x000000080c027c12 */ /* 0x004fc8000f8e3cff */
[----:B------:R-:W-:-:S04]  /*3710*/  SHF.L.U32 R0, R2, 0x1f, RZ ;  /* 0x0000001f02007819 */ /* 0x000fc800000006ff */
[----:B------:R-:W2:Y:S02]  /*3720*/  SYNCS.PHASECHK.TRANS64 P0, [UR7+0x180], R0 ;  /* 0x00018000ff0075a7 */ /* 0x000ea40008001007 */
[----:B-12---:R-:W-:Y:S05]  /*3730*/  @P0 EXIT ;  /* 0x000000000000094d */ /* 0x006fea0003800000 */
[----:B------:R-:W-:Y:S02]  /*3740*/  SHF.L.U32 R2, R2, 0x1f, RZ ;  /* 0x0000001f02027819 */ /* 0x000fe400000006ff */
[----:B------:R-:W-:-:S07]  /*3750*/  MOV R0, UR7 ;  /* 0x0000000700007c02 */ /* 0x000fce0008000f00 */
.L_x_65:
[----:B-1----:R1:W2:Y:S02]  /*3760*/  SYNCS.PHASECHK.TRANS64.TRYWAIT P0, [R0+URZ+0x180], R2 ;  /* 0x00018002000075a7 */ /* 0x0022a400080011ff */
[----:B--2---:R-:W-:Y:S05]  /*3770*/  @!P0 NANOSLEEP.SYNCS 0x989680 ;  /* 0x009896800000895d */ /* 0x004fea0003900000 */
[----:B------:R-:W2:Y:S02]  /*3780*/  @!P0 SYNCS.PHASECHK.TRANS64 P0, [R0+URZ+0x180], R2 ;  /* 0x00018002000085a7 */ /* 0x000ea400080010ff */
[----:B--2---:R-:W-:Y:S05]  /*3790*/  @P0 EXIT ;  /* 0x000000000000094d */ /* 0x004fea0003800000 */
[----:B------:R-:W-:Y:S05]  /*37a0*/  BRA `(.L_x_65) ;  /* 0xfffffffc00ec7947 */ /* 0x000fea000383ffff */
.L_x_58:
[----:B------:R-:W-:-:S09]  /*37b0*/  UISETP.NE.AND UP0, UPT, UR18, URZ, UPT ;  /* 0x000000ff1200728c */ /* 0x000fd2000bf05270 */
[----:B------:R-:W-:Y:S05]  /*37c0*/  BRA.U UP0, `(.L_x_66) ;  /* 0x0000000d00747547 */ /* 0x000fea000b800000 */
[----:B------:R-:W-:Y:S01]  /*37d0*/  UMOV UR4, 0x40 ;  /* 0x0000004000047882 */ /* 0x000fe20000000000 */
[----:B------:R-:W-:Y:S01]  /*37e0*/  NOP ;  /* 0x0000000000007918 */ /* 0x000fe20000000000 */
[----:B------:R-:W-:-:S03]  /*37f0*/  ULEA UR6, UR5, UR4, 0x18 ;  /* 0x0000000405067291 */ /* 0x000fc6000f8ec0ff */
[----:B------:R-:W-:Y:S02]  /*3800*/  UMOV UR4, 0x400 ;  /* 0x0000040000047882 */ /* 0x000fe40000000000 */
[----:B------:R-:W-:-:S04]  /*3810*/  ULEA UR5, UR5, UR4, 0x18 ;  /* 0x0000000405057291 */ /* 0x000fc8000f8ec0ff */
[----:B------:R-:W2:Y:S02]  /*3820*/  LDS.U8 R0, [UR6+0x1c] ;  /* 0x00001c06ff007984 */ /* 0x000ea40008000000 */
[----:B--2---:R-:W-:-:S13]  /*3830*/  ISETP.NE.AND P0, PT, R0, RZ, PT ;  /* 0x000000ff0000720c */ /* 0x004fda0003f05270 */
[----:B------:R-:W-:Y:S05]  /*3840*/  @P0 BRA `(.L_x_67) ;  /* 0x0000000000580947 */ /* 0x000fea0003800000 */
[----:B------:R-:W-:-:S13]  /*3850*/  ELECT P0, URZ, PT ;  /* 0x0000000000ff782f */ /* 0x000fda0003800000 */
[----:B------:R-:W-:Y:S05]  /*3860*/  @!P0 BRA `(.L_x_68) ;  /* 0x0000000000608947 */ /* 0x000fea0003800000 */
[----:B------:R-:W-:Y:S01]  /*3870*/  UMOV UR4, 0x10 ;  /* 0x0000001000047882 */ /* 0x000fe20000000000 */
[----:B------:R-:W-:Y:S01]  /*3880*/  HFMA2 R0, -RZ, RZ, 0, 5.9604644775390625e-08 ;  /* 0x00000001ff007431 */ /* 0x000fe200000001ff */
[----:B------:R-:W-:-:S03]  /*3890*/  MOV R2, 0xffff ;  /* 0x0000ffff00027802 */ /* 0x000fc60000000f00 */
[----:B------:R-:W-:Y:S04]  /*38a0*/  DEPBAR.LE SB2, 0x36 ;  /* 0x0000ad800000791a */ /* 0x000fe80000000000 */
[----:B------:R-:W2:Y:S02]  /*38b0*/  UTCATOMSWS.FIND_AND_SET.ALIGN UP0, UR4, UR4 ;  /* 0x00000004000475e3 */ /* 0x000ea40008000800 */
[----:B--2---:R-:W-:Y:S01]  /*38c0*/  MOV R3, UR4 ;  /* 0x0000000400037c02 */ /* 0x004fe20008000f00 */
[----:B------:R-:W-:Y:S06]  /*38d0*/  BRA.U UP0, `(.L_x_69) ;  /* 0x0000000100187547 */ /* 0x000fec000b800000 */
.L_x_70:
[----:B------:R-:W-:Y:S05]  /*38e0*/  NANOSLEEP 0x64 ;  /* 0x000000640000795d */ /* 0x000fea0003800000 */
[----:B------:R-:W-:-:S05]  /*38f0*/  UMOV UR4, 0x10 ;  /* 0x0000001000047882 */ /* 0x000fca0000000000 */
[----:B------:R-:W-:Y:S04]  /*3900*/  DEPBAR.LE SB2, 0x36 ;  /* 0x0000ad800000791a */ /* 0x000fe80000000000 */
[----:B------:R-:W2:Y:S02]  /*3910*/  UTCATOMSWS.FIND_AND_SET.ALIGN UP0, UR4, UR4 ;  /* 0x00000004000475e3 */ /* 0x000ea40008000800 */
[----:B--2---:R-:W-:Y:S01]  /*3920*/  MOV R3, UR4 ;  /* 0x0000000400037c02 */ /* 0x004fe20008000f00 */
[----:B------:R-:W-:Y:S05]  /*3930*/  BRA.U !UP0, `(.L_x_70) ;  /* 0xfffffffd08e87547 */ /* 0x000fea000b83ffff */
.L_x_69:
[-C--:B------:R-:W-:Y:S02]  /*3940*/  SHF.L.U32 R2, R2, R3.reuse, RZ ;  /* 0x0000000302027219 */ /* 0x080fe400000006ff */
[----:B------:R-:W-:Y:S01]  /*3950*/  SHF.L.U32 R0, R0, R3, RZ ;  /* 0x0000000300007219 */ /* 0x000fe200000006ff */
[----:B------:R-:W-:Y:S02]  /*3960*/  IMAD.SHL.U32 R3, R3, 0x20, RZ ;  /* 0x0000002003037824 */ /* 0x000fe400078e00ff */
[----:B------:R2:W-:Y:S04]  /*3970*/  ATOMS.OR RZ, [UR6+0x14], R2 ;  /* 0x00001402ffff798c */ /* 0x0005e8000b000006 */
[----:B------:R2:W-:Y:S04]  /*3980*/  ATOMS.OR RZ, [UR6+0x18], R0 ;  /* 0x00001800ffff798c */ /* 0x0005e8000b000006 */
[----:B------:R2:W-:Y:S01]  /*3990*/  STS [UR5+0x220], R3 ;  /* 0x00022003ff007988 */ /* 0x0005e20008000805 */
[----:B------:R-:W-:Y:S05]  /*39a0*/  BRA `(.L_x_68) ;  /* 0x0000000000107947 */ /* 0x000fea0003800000 */
.L_x_67:
[----:B------:R-:W-:Y:S02]  /*39b0*/  MOV R0, 0xffffffff ;  /* 0xffffffff00007802 */ /* 0x000fe40000000f00 */
[----:B------:R-:W-:-:S03]  /*39c0*/  MOV R2, 0x39f0 ;  /* 0x000039f000027802 */ /* 0x000fc60000000f00 */
[----:B------:R2:W-:Y:S04]  /*39d0*/  STS [UR5+0x220], R0 ;  /* 0x00022000ff007988 */ /* 0x0005e80008000805 */
[----:B-12--5:R-:W-:Y:S05]  /*39e0*/  CALL.REL.NOINC `($__internal_1_$__cuda_sm10x_tcgen05_guardrail_trap_phase_invalid_during_alloc) ;  /* 0x00000068008c7944 */ /* 0x026fea0003c00000 */
.L_x_68:
[----:B------:R-:W-:Y:S05]  /*39f0*/  WARPSYNC.ALL ;  /* 0x0000000000007948 */ /* 0x000fea0003800000 */
[----:B------:R-:W3:Y:S01]  /*3a00*/  S2UR UR4, SR_CgaCtaId ;  /* 0x00000000000479c3 */ /* 0x000ee20000008800 */
[----:B------:R-:W-:Y:S01]  /*3a10*/  UMOV UR14, 0x400 ;  /* 0x00000400000e7882 */ /* 0x000fe20000000000 */
[----:B------:R-:W-:-:S06]  /*3a20*/  NOP ;  /* 0x0000000000007918 */ /* 0x000fcc0000000000 */
[----:B------:R-:W-:Y:S06]  /*3a30*/  BAR.ARV 0x6, 0xa0 ;  /* 0x0182800000007b1d */ /* 0x000fec0000002000 */
[----:B------:R-:W4:Y:S01]  /*3a40*/  LDCU UR5, c[0x0][0x38c] ;  /* 0x00007180ff0577ac */ /* 0x000f220008000800 */
[----:B------:R-:W-:Y:S01]  /*3a50*/  IMAD.MOV.U32 R11, RZ, RZ, 0x1 ;  /* 0x00000001ff0b7424 */ /* 0x000fe200078e00ff */
[----:B------:R-:W-:Y:S01]  /*3a60*/  CS2R R8, SRZ ;  /* 0x0000000000087805 */ /* 0x000fe2000001ff00 */
[----:B------:R-:W-:Y:S01]  /*3a70*/  IMAD.MOV.U32 R10, RZ, RZ, RZ ;  /* 0x000000ffff0a7224 */ /* 0x000fe200078e00ff */
[----:B------:R-:W1:Y:S01]  /*3a80*/  LDCU UR7, c[0x0][0x38c] ;  /* 0x00007180ff0777ac */ /* 0x000e620008000800 */
[----:B------:R-:W-:Y:S01]  /*3a90*/  UMOV UR17, URZ ;  /* 0x000000ff00117c82 */ /* 0x000fe20008000000 */
[----:B------:R-:W-:Y:S01]  /*3aa0*/  UMOV UR11, URZ ;  /* 0x000000ff000b7c82 */ /* 0x000fe20008000000 */
[----:B---3--:R-:W-:Y:S01]  /*3ab0*/  ULEA UR14, UR4, UR14, 0x18 ;  /* 0x0000000e040e7291 */ /* 0x008fe2000f8ec0ff */
[----:B------:R-:W-:Y:S01]  /*3ac0*/  UMOV UR20, 0x0 ;  /* 0x0000000000147882 */ /* 0x000fe20000000000 */
[----:B------:R-:W-:-:S02]  /*3ad0*/  UMOV UR21, 0x43804a0 ;  /* 0x043804a000157882 */ /* 0x000fc40000000000 */
[----:B------:R-:W-:Y:S02]  /*3ae0*/  UIADD3 UR6, UPT, UPT, UR14, 0x11c00, URZ ;  /* 0x00011c000e067890 */ /* 0x000fe4000fffe0ff */
[----:B----4-:R-:W-:-:S03]  /*3af0*/  UIADD3 UR5, UPT, UPT, UR5, 0x1f, URZ ;  /* 0x0000001f05057890 */ /* 0x010fc6000fffe0ff */
[----:B--2---:R-:W2:Y:S01]  /*3b00*/  LDS R0, [UR14+0x220] ;  /* 0x0002200eff007984 */ /* 0x004ea20008000800 */
[----:B------:R-:W-:Y:S02]  /*3b10*/  USHF.R.S32.HI UR4, URZ, 0x1f, UR5 ;  /* 0x0000001fff047899 */ /* 0x000fe40008011405 */
[----:B-1----:R-:W-:Y:S02]  /*3b20*/  UISETP.GE.AND UP4, UPT, UR7, 0x1, UPT ;  /* 0x000000010700788c */ /* 0x002fe4000bf86270 */
[----:B------:R-:W-:Y:S02]  /*3b30*/  ULEA.HI UR4, UR4, UR5, URZ, 0x5 ;  /* 0x0000000504047291 */ /* 0x000fe4000f8f28ff */
[----:B------:R-:W-:Y:S02]  /*3b40*/  UIADD3 UR5, UPT, UPT, UR14, 0x7400, URZ ;  /* 0x000074000e057890 */ /* 0x000fe4000fffe0ff */
[----:B------:R-:W-:Y:S02]  /*3b50*/  USHF.R.S32.HI UR19, URZ, 0x5, UR4 ;  /* 0x00000005ff137899 */ /* 0x000fe40008011404 */
[----:B------:R-:W-:-:S02]  /*3b60*/  USHF.R.U32.HI UR5, URZ, 0x4, UR5 ;  /* 0x00000004ff057899 */ /* 0x000fc40008011605 */
[----:B------:R-:W-:Y:S02]  /*3b70*/  USHF.R.U32.HI UR4, URZ, 0x4, UR6 ;  /* 0x00000004ff047899 */ /* 0x000fe40008011606 */
[----:B------:R-:W-:Y:S02]  /*3b80*/  UISETP.LT.AND UP0, UPT, UR19, 0x1, UPT ;  /* 0x000000011300788c */ /* 0x000fe4000bf01270 */
[----:B------:R-:W-:Y:S02]  /*3b90*/  ULOP3.LUT UR5, UR5, 0x3fff, URZ, 0xc0, !UPT ;  /* 0x00003fff05057892 */ /* 0x000fe4000f8ec0ff */
[----:B------:R-:W-:Y:S02]  /*3ba0*/  ULOP3.LUT UR4, UR4, 0x3fff, URZ, 0xc0, !UPT ;  /* 0x00003fff04047892 */ /* 0x000fe4000f8ec0ff */
[----:B------:R-:W-:Y:S02]  /*3bb0*/  USEL UR22, UR19, 0x1, !UP0 ;  /* 0x0000000113167887 */ /* 0x000fe4000c000000 */
[----:B------:R-:W-:-:S02]  /*3bc0*/  ULOP3.LUT UR16, UR5, 0x10000, URZ, 0xfc, !UPT ;  /* 0x0001000005107892 */ /* 0x000fc4000f8efcff */
[----:B------:R-:W-:Y:S02]  /*3bd0*/  ULOP3.LUT UR4, UR4, 0x10000, URZ, 0xfc, !UPT ;  /* 0x0001000004047892 */ /* 0x000fe4000f8efcff */
[----:B------:R-:W-:Y:S01]  /*3be0*/  UIADD3 UR22, UPT, UPT, -UR22, URZ, URZ ;  /* 0x000000ff16167290 */ /* 0x000fe2000fffe1ff */
[----:B--2---:R-:W-:-:S15]  /*3bf0*/  R2UR UR23, R0 ;  /* 0x00000000001772ca */ /* 0x004fde00000e0000 */
.L_x_77:
[----:B------:R-:W-:Y:S02]  /*3c00*/  LEA R0, R10, UR14, 0x3 ;  /* 0x0000000e0a007c11 */ /* 0x000fe4000f8e18ff */
[----:B------:R-:W-:Y:S02]  /*3c10*/  SHF.L.U32 R2, R9, 0x1f, RZ ;  /* 0x0000001f09027819 */ /* 0x000fe400000006ff */
[----:B------:R-:W-:Y:S01]  /*3c20*/  PLOP3.LUT P0, PT, PT, PT, UP4, 0x80, 0x8 ;  /* 0x000000000008781c */ /* 0x000fe20003f0f048 */
[----:B------:R-:W-:Y:S01]  /*3c30*/  VIADD R3, R0, 0x180 ;  /* 0x0000018000037836 */ /* 0x000fe20000000000 */
[----:B-1----:R-:W1:Y:S02]  /*3c40*/  SYNCS.PHASECHK.TRANS64.TRYWAIT P1, [R0+URZ+0x170], R2 ;  /* 0x00017002000075a7 */ /* 0x002e6400080211ff */
[----:B-1-3--:R-:W-:Y:S09]  /*3c50*/  @!P1 BRA `(.L_x_71) ;  /* 0x0000006000b89947 */ /* 0x00aff20003800000 */
.L_x_167:
[----:B------:R-:W-:Y:S01]  /*3c60*/  LEA R4, R10, UR14, 0x4 ;  /* 0x0000000e0a047c11 */ /* 0x000fe2000f8e20ff */
[----:B------:R-:W-:Y:S01]  /*3c70*/  @UP4 ULEA UR5, UR11, UR14, 0x3 ;  /* 0x0000000e0b054291 */ /* 0x000fe2000f8e18ff */
[----:B------:R-:W-:Y:S01]  /*3c80*/  PLOP3.LUT P2, PT, PT, PT, PT, 0x80, 0x8 ;  /* 0x000000000008781c */ /* 0x000fe20003f4f070 */
[----:B------:R-:W-:Y:S01]  /*3c90*/  ULEA UR18, UR17, UR14, 0x3 ;  /* 0x0000000e11127291 */ /* 0x000fe2000f8e18ff */
[----:B------:R-:W-:Y:S02]  /*3ca0*/  PRMT R3, RZ, 0x654, R3 ;  /* 0x00000654ff037816 */ /* 0x000fe40000000003 */
[----:B------:R-:W2:Y:S01]  /*3cb0*/  LDS.128 R4, [R4+0x200] ;  /* 0x0002000004047984 */ /* 0x000ea20000000c00 */
[----:B-1----:R-:W-:Y:S02]  /*3cc0*/  @P0 SHF.L.U32 R2, R8, 0x1f, RZ ;  /* 0x0000001f08020819 */ /* 0x002fe400000006ff */
[----:B------:R-:W-:Y:S01]  /*3cd0*/  SHF.L.U32 R0, R11, 0x1f, RZ ;  /* 0x0000001f0b007819 */ /* 0x000fe200000006ff */
[----:B------:R-:W-:Y:S01]  /*3ce0*/  @!PT LDS RZ, [RZ] ;  /* 0x00000000fffff984 */ /* 0x000fe20000000800 */
[----:B------:R-:W-:Y:S01]  /*3cf0*/  @!PT LDS RZ, [RZ] ;  /* 0x00000000fffff984 */ /* 0x000fe20000000800 */
[----:B------:R-:W-:Y:S01]  /*3d00*/  @!PT LDS RZ, [RZ] ;  /* 0x00000000fffff984 */ /* 0x000fe20000000800 */
[----:B------:R-:W-:Y:S01]  /*3d10*/  @!PT LDS RZ, [RZ] ;  /* 0x00000000fffff984 */ /* 0x000fe20000000800 */
[----:B------:R1:W-:Y:S06]  /*3d20*/  MEMBAR.ALL.CTA ;  /* 0x0000000000007992 */ /* 0x0003ec0000008000 */
[----:B-1----:R-:W1:Y:S02]  /*3d30*/  FENCE.VIEW.ASYNC.S ;  /* 0x00000000000073c6 */ /* 0x002e640000000000 */
[----:B-1----:R1:W-:Y:S01]  /*3d40*/  SYNCS.ARRIVE.TRANS64.RED.A1T0 RZ, [R3+URZ], RZ ;  /* 0x000000ff03ff79a7 */ /* 0x0023e200081004ff */
[----:B------:R1:W3:Y:S01]  /*3d50*/  @P0 SYNCS.PHASECHK.TRANS64.TRYWAIT P2, [UR5], R2 ;  /* 0x00000002ff0005a7 */ /* 0x0002e20008041105 */
[----:B--2---:R-:W-:Y:S01]  /*3d60*/  LOP3.LUT P1, RZ, R6, 0x1, RZ, 0xc0, !PT ;  /* 0x0000000106ff7812 */ /* 0x004fe2000782c0ff */
[----:B------:R-:W2:Y:S02]  /*3d70*/  SYNCS.PHASECHK.TRANS64.TRYWAIT P0, [UR18+0x1b0], R0 ;  /* 0x0001b000ff0075a7 */ /* 0x000ea40008001112 */
[----:B-123--:R-:W-:Y:S10]  /*3d80*/  @!P0 BRA `(.L_x_72) ;  /* 0x0000006000808947 */ /* 0x00eff40003800000 */
.L_x_169:
[----:B------:R-:W-:Y:S01]  /*3d90*/  IADD3 R10, PT, PT, R10, 0x1, RZ ;  /* 0x000000010a0a7810 */ /* 0x000fe20007ffe0ff */
[----:B------:R-:W-:Y:S06]  /*3da0*/  BRA.U !UP4, `(.L_x_73) ;  /* 0x000000010c9c7547 */ /* 0x000fec000b800000 */
[----:B------:R-:W-:Y:S02]  /*3db0*/  ULEA.HI UR5, UR17, UR17, URZ, 0x1 ;  /* 0x0000001111057291 */ /* 0x000fe4000f8f08ff */
[----:B------:R-:W-:Y:S02]  /*3dc0*/  UPLOP3.LUT UP2, UPT, UPT, UPT, UPT, 0x40, 0x4 ;  /* 0x000000000004789c */ /* 0x000fe40003f4e870 */
[----:B------:R-:W-:Y:S02]  /*3dd0*/  USHF.R.U32.HI UR6, URZ, 0x1, UR5 ;  /* 0x00000001ff067899 */ /* 0x000fe40008011605 */
[----:B------:R-:W-:Y:S02]  /*3de0*/  ULOP3.LUT UR15, UR5, 0xffe, URZ, 0xc0, !UPT ;  /* 0x00000ffe050f7892 */ /* 0x000fe4000f8ec0ff */
[----:B------:R-:W-:Y:S02]  /*3df0*/  UIMAD UR5, UR6, 0xe0, UR23 ;  /* 0x000000e0060578a4 */ /* 0x000fe4000f8e0217 */
[----:B------:R-:W-:Y:S01]  /*3e00*/  UIADD3 UR15, UPT, UPT, -UR15, UR17, URZ ;  /* 0x000000110f0f7290 */ /* 0x000fe2000fffe1ff */
[----:B------:R-:W-:Y:S01]  /*3e10*/  UMOV UR13, UR22 ;  /* 0x00000016000d7c82 */ /* 0x000fe20008000000 */
[----:B------:R-:W-:-:S02]  /*3e20*/  UMOV UR12, UR19 ;  /* 0x00000013000c7c82 */ /* 0x000fc40008000000 */
[----:B------:R-:W-:-:S03]  /*3e30*/  ULEA UR15, UR15, UR5, 0x14 ;  /* 0x000000050f0f7291 */ /* 0x000fc6000f8ea0ff */
[----:B------:R-:W-:-:S09]  /*3e40*/  UMOV UR5, UR11 ;  /* 0x0000000b00057c82 */ /* 0x000fd20008000000 */
.L_x_76:
[----:B------:R-:W-:Y:S02]  /*3e50*/  UIADD3 UR13, UPT, UPT, UR13, 0x1, URZ ;  /* 0x000000010d0d7890 */ /* 0x000fe4000fffe0ff */
[----:B--2---:R-:W-:Y:S02]  /*3e60*/  ULEA UR7, UR5, UR14, 0x3 ;  /* 0x0000000e05077291 */ /* 0x004fe4000f8e18ff */
[----:B------:R-:W-:Y:S01]  /*3e70*/  UISETP.NE.AND UP3, UPT, UR13, URZ, UPT ;  /* 0x000000ff0d00728c */ /* 0x000fe2000bf65270 */
[----:B---3--:R-:W-:Y:S10]  /*3e80*/  @P2 BRA `(.L_x_74) ;  /* 0x00000000000c2947 */ /* 0x008ff40003800000 */
[----:B-1----:R-:W-:Y:S04]  /*3e90*/  SHF.L.U32 R2, R8, 0x1f, RZ ;  /* 0x0000001f08027819 */ /* 0x002fe800000006ff */
[----:B------:R-:W1:Y:S02]  /*3ea0*/  SYNCS.PHASECHK.TRANS64.TRYWAIT P0, [UR7], R2 ;  /* 0x00000002ff0075a7 */ /* 0x000e640008001107 */
[----:B-1----:R-:W-:Y:S05]  /*3eb0*/  @!P0 BRA `(.L_x_75) ;  /* 0x00000060004c8947 */ /* 0x002fea0003800000 */
.L_x_74:
[----:B------:R-:W-:Y:S01]  /*3ec0*/  UISETP.NE.AND UP0, UPT, UR12, 0x1, UPT ;  /* 0x000000010c00788c */ /* 0x000fe2000bf05270 */
[----:B------:R-:W-:Y:S01]  /*3ed0*/  PLOP3.LUT P2, PT, PT, PT, PT, 0x80, 0x8 ;  /* 0x000000000008781c */ /* 0x000fe20003f4f070 */
[----:B------:R-:W-:Y:S02]  /*3ee0*/  UIADD3 UR6, UPT, UPT, UR5, 0x1, URZ ;  /* 0x0000000105067890 */ /* 0x000fe4000fffe0ff */
[----:B------:R-:W-:Y:S02]  /*3ef0*/  UIADD3 UR12, UPT, UPT, UR12, -0x1, URZ ;  /* 0xffffffff0c0c7890 */ /* 0x000fe4000fffe0ff */
[----:B------:R-:W-:Y:S01]  /*3f00*/  UISETP.NE.AND UP1, UPT, UR6, 0x15, UPT ;  /* 0x000000150600788c */ /* 0x000fe2000bf25270 */
[----:B------:R-:W-:Y:S01]  /*3f10*/  PLOP3.LUT P0, PT, PT, PT, UP0, 0x80, 0x8 ;  /* 0x000000000008781c */ /* 0x000fe20003f0f008 */
[----:B------:R-:W-:Y:S02]  /*3f20*/  UMOV UR9, 0xc0004010 ;  /* 0xc000401000097882 */ /* 0x000fe40000000000 */
[----:B------:R-:W-:Y:S02]  /*3f30*/  USEL UR8, URZ, 0x1, UP1 ;  /* 0x00000001ff087887 */ /* 0x000fe40008800000 */
[----:B------:R-:W-:Y:S02]  /*3f40*/  USEL UR11, UR6, URZ, UP1 ;  /* 0x000000ff060b7287 */ /* 0x000fe40008800000 */
[----:B------:R-:W-:Y:S02]  /*3f50*/  UIMAD UR6, UR5, 0x1c0, UR4 ;  /* 0x000001c0050678a4 */ /* 0x000fe4000f8e0204 */
[----:B------:R-:W-:Y:S01]  /*3f60*/  @UP0 ULEA UR10, UR11, UR14, 0x3 ;  /* 0x0000000e0b0a0291 */ /* 0x000fe2000f8e18ff */
[----:B------:R-:W-:Y:S01]  /*3f70*/  LOP3.LUT R8, R8, UR8, RZ, 0x3c, !PT ;  /* 0x0000000808087c12 */ /* 0x000fe2000f8e3cff */
[----:B------:R-:W-:Y:S03]  /*3f80*/  ULEA UR8, UR5, UR16, 0x7 ;  /* 0x0000001005087291 */ /* 0x000fe6000f8e38ff */
[----:B-1----:R-:W-:Y:S01]  /*3f90*/  @P0 SHF.L.U32 R0, R8, 0x1f, RZ ;  /* 0x0000001f08000819 */ /* 0x002fe200000006ff */
[----:B------:R-:W-:Y:S03]  /*3fa0*/  UMOV UR5, UR11 ;  /* 0x0000000b00057c82 */ /* 0x000fe60008000000 */
[----:B------:R2:W3:Y:S01]  /*3fb0*/  @P0 SYNCS.PHASECHK.TRANS64.TRYWAIT P2, [UR10], R0 ;  /* 0x00000000ff0005a7 */ /* 0x0004e2000804110a */
[----:B------:R-:W-:Y:S03]  /*3fc0*/  UIADD3 UR10, UPT, UPT, UR7, 0xa8, URZ ;  /* 0x000000a8070a7890 */ /* 0x000fe6000fffe0ff */
[----:B------:R-:W-:Y:S02]  /*3fd0*/  UMOV UR7, 0xc0004010 ;  /* 0xc000401000077882 */ /* 0x000fe40000000000 */
[----:B------:R2:W-:Y:S01]  /*3fe0*/  UTCIMMA gdesc[UR8], gdesc[UR6], tmem[UR15], tmem[UR20], idesc[UR21], UP2 ;  /* 0x00ff1406080075ea */ /* 0x0005e2000900010f */
[----:B------:R-:W-:Y:S03]  /*3ff0*/  UPLOP3.LUT UP2, UPT, UPT, UPT, UPT, 0x80, 0x8 ;  /* 0x000000000008789c */ /* 0x000fe60003f4f070 */
[----:B------:R2:W-:Y:S01]  /*4000*/  UTCBAR [UR10], URZ ;  /* 0x000000ff0a0073e9 */ /* 0x0005e200080000ff */
[----:B------:R-:W-:Y:S07]  /*4010*/  BRA.U UP3, `(.L_x_76) ;  /* 0xfffffffd038c7547 */ /* 0x000fee000b83ffff */
.L_x_73:
[----:B------:R-:W-:Y:S01]  /*4020*/  UIADD3 UR5, UPT, UPT, UR17, 0x1, URZ ;  /* 0x0000000111057890 */ /* 0x000fe2000fffe0ff */
[C---:B------:R-:W-:Y:S01]  /*4030*/  ISETP.NE.AND P0, PT, R10.reuse, 0x2, PT ;  /* 0x000000020a00780c */ /* 0x040fe20003f05270 */
[----:B--2---:R-:W-:Y:S02]  /*4040*/  UIADD3 UR6, UPT, UPT, UR18, 0x190, URZ ;  /* 0x0000019012067890 */ /* 0x004fe4000fffe0ff */
[----:B------:R-:W-:Y:S01]  /*4050*/  UISETP.NE.AND UP0, UPT, UR5, 0x4, UPT ;  /* 0x000000040500788c */ /* 0x000fe2000bf05270 */
[----:B-1----:R-:W-:Y:S02]  /*4060*/  SEL R0, RZ, 0x1, P0 ;  /* 0x00000001ff007807 */ /* 0x002fe40000000000 */
[----:B------:R-:W-:Y:S01]  /*4070*/  SEL R10, R10, RZ, P0 ;  /* 0x000000ff0a0a7207 */ /* 0x000fe20000000000 */
[----:B------:R-:W-:Y:S01]  /*4080*/  USEL UR7, URZ, 0x1, UP0 ;  /* 0x00000001ff077887 */ /* 0x000fe20008000000 */
[----:B------:R-:W-:Y:S01]  /*4090*/  LOP3.LUT R9, R9, R0, RZ, 0x3c, !PT ;  /* 0x0000000009097212 */ /* 0x000fe200078e3cff */
[----:B------:R-:W-:Y:S01]  /*40a0*/  USEL UR17, UR5, URZ, UP0 ;  /* 0x000000ff05117287 */ /* 0x000fe20008000000 */
[----:B------:R1:W-:Y:S03]  /*40b0*/  UTCBAR [UR6], URZ ;  /* 0x000000ff060073e9 */ /* 0x0003e600080000ff */
[----:B------:R-:W-:Y:S01]  /*40c0*/  LOP3.LUT R11, R11, UR7, RZ, 0x3c, !PT ;  /* 0x000000070b0b7c12 */ /* 0x000fe2000f8e3cff */
[----:B------:R-:W-:Y:S07]  /*40d0*/  @P1 BRA `(.L_x_77) ;  /* 0xfffffff800c81947 */ /* 0x000fee000383ffff */
[----:B------:R-:W2:Y:S01]  /*40e0*/  S2UR UR8, SR_CgaCtaId ;  /* 0x00000000000879c3 */ /* 0x000ea20000008800 */
[----:B------:R-:W-:Y:S01]  /*40f0*/  ELECT P0, URZ, PT ;  /* 0x0000000000ff782f */ /* 0x000fe20003800000 */
[----:B------:R-:W-:Y:S01]  /*4100*/  IMAD.MOV.U32 R0, RZ, RZ, 0x1 ;  /* 0x00000001ff007424 */ /* 0x000fe200078e00ff */
[----:B------:R-:W-:Y:S01]  /*4110*/  UIADD3 UR14, UPT, UPT, UR14, 0x1b0, URZ ;  /* 0x000001b00e0e7890 */ /* 0x000fe2000fffe0ff */
[----:B------:R-:W-:Y:S01]  /*4120*/  SHF.L.U32 R2, R11, 0x1f, RZ ;  /* 0x0000001f0b027819 */ /* 0x000fe200000006ff */
[----:B------:R-:W-:-:S03]  /*4130*/  UMOV UR4, 0x40 ;  /* 0x0000004000047882 */ /* 0x000fc60000000000 */
[----:B------:R-:W-:Y:S01]  /*4140*/  UVIRTCOUNT.DEALLOC.SMPOOL 0x80 ;  /* 0x000000800000784c */ /* 0x000fe20000000000 */
[----:B--2---:R-:W-:Y:S02]  /*4150*/  ULEA UR8, UR8, UR4, 0x18 ;  /* 0x0000000408087291 */ /* 0x004fe4000f8ec0ff */
[----:B------:R-:W-:-:S07]  /*4160*/  ULEA UR4, UR17, UR14, 0x3 ;  /* 0x0000000e11047291 */ /* 0x000fce000f8e18ff */
[----:B------:R2:W-:Y:S02]  /*4170*/  @P0 STS.U8 [UR8+0x1c], R0 ;  /* 0x00001c00ff000988 */ /* 0x0005e40008000008 */
[----:B------:R-:W4:Y:S02]  /*4180*/  SYNCS.PHASECHK.TRANS64.TRYWAIT P0, [UR4], R2 ;  /* 0x00000002ff0075a7 */ /* 0x000f240008001104 */
[----:B--2-4-:R-:W-:Y:S05]  /*4190*/  @!P0 BRA `(.L_x_78) ;  /* 0x0000005c00ac8947 */ /* 0x014fea0003800000 */
.L_x_172:
[----:B------:R-:W-:-:S04]  /*41a0*/  UIADD3 UR4, UPT, UPT, UR17, 0x1, URZ ;  /* 0x0000000111047890 */ /* 0x000fc8000fffe0ff */
[----:B------:R-:W-:-:S04]  /*41b0*/  UISETP.NE.AND UP0, UPT, UR4, 0x4, UPT ;  /* 0x000000040400788c */ /* 0x000fc8000bf05270 */
[----:B-1----:R-:W-:Y:S02]  /*41c0*/  USEL UR6, URZ, 0x1, UP0 ;  /* 0x00000001ff067887 */ /* 0x002fe40008000000 */
[----:B------:R-:W-:-:S04]  /*41d0*/  USEL UR4, UR4, URZ, UP0 ;  /* 0x000000ff04047287 */ /* 0x000fc80008000000 */
[----:B------:R-:W-:Y:S01]  /*41e0*/  ULEA UR5, UR4, UR14, 0x3 ;  /* 0x0000000e04057291 */ /* 0x000fe2000f8e18ff */
[----:B--2---:R-:W-:-:S04]  /*41f0*/  LOP3.LUT R2, R11, UR6, RZ, 0x3c, !PT ;  /* 0x000000060b027c12 */ /* 0x004fc8000f8e3cff */
[----:B------:R-:W-:-:S04]  /*4200*/  SHF.L.U32 R3, R2, 0x1f, RZ ;  /* 0x0000001f02037819 */ /* 0x000fc800000006ff */
[----:B------:R-:W1:Y:S02]  /*4210*/  SYNCS.PHASECHK.TRANS64.TRYWAIT P0, [UR5], R3 ;  /* 0x00000003ff0075a7 */ /* 0x000e640008001105 */
[----:B-1----:R-:W-:Y:S05]  /*4220*/  @!P0 BRA `(.L_x_79) ;  /* 0x0000005c00a08947 */ /* 0x002fea0003800000 */
.L_x_174:
        /* <DEDUP_REMOVED lines=9> */
.L_x_176:
[----:B------:R-:W-:-:S04]  /*42c0*/  UIADD3 UR4, UPT, UPT, UR4, 0x1, URZ ;  /* 0x0000000104047890 */ /* 0x000fc8000fffe0ff */
[----:B------:R-:W-:-:S04]  /*42d0*/  UISETP.NE.AND UP0, UPT, UR4, 0x4, UPT ;  /* 0x000000040400788c */ /* 0x000fc8000bf05270 */
[----:B------:R-:W-:Y:S02]  /*42e0*/  USEL UR5, URZ, 0x1, UP0 ;  /* 0x00000001ff057887 */ /* 0x000fe40008000000 */
[----:B------:R-:W-:-:S04]  /*42f0*/  USEL UR4, UR4, URZ, UP0 ;  /* 0x000000ff04047287 */ /* 0x000fc80008000000 */
[----:B------:R-:W-:Y:S01]  /*4300*/  ULEA UR4, UR4, UR14, 0x3 ;  /* 0x0000000e04047291 */ /* 0x000fe2000f8e18ff */
[----:B------:R-:W-:-:S04]  /*4310*/  LOP3.LUT R2, R2, UR5, RZ, 0x3c, !PT ;  /* 0x0000000502027c12 */ /* 0x000fc8000f8e3cff */
[----:B------:R-:W-:-:S04]  /*4320*/  SHF.L.U32 R2, R2, 0x1f, RZ ;  /* 0x0000001f02027819 */ /* 0x000fc800000006ff */
[----:B------:R-:W2:Y:S02]  /*4330*/  SYNCS.PHASECHK.TRANS64.TRYWAIT P0, [UR4], R2 ;  /* 0x00000002ff0075a7 */ /* 0x000ea40008001104 */
[----:B--2---:R-:W-:Y:S05]  /*4340*/  @!P0 BRA `(.L_x_81) ;  /* 0x0000005c00888947 */ /* 0x004fea0003800000 */
.L_x_178:
[----:B------:R-:W-:Y:S01]  /*4350*/  NOP ;  /* 0x0000000000007918 */ /* 0x000fe20000000000 */
[----:B-1----:R-:W1:Y:S01]  /*4360*/  LDS R0, [UR8+0x14] ;  /* 0x00001408ff007984 */ /* 0x002e620008000800 */
[----:B------:R-:W-:Y:S01]  /*4370*/  ULOP3.LUT UR4, UR23, 0xffff, URZ, 0xc0, !UPT ;  /* 0x0000ffff17047892 */ /* 0x000fe2000f8ec0ff */
[----:B------:R-:W-:Y:S01]  /*4380*/  UMOV UR5, 0xffff ;  /* 0x0000ffff00057882 */ /* 0x000fe20000000000 */
[----:B------:R-:W-:Y:S02]  /*4390*/  UMOV UR6, 0x1 ;  /* 0x0000000100067882 */ /* 0x000fe40000000000 */
[----:B------:R-:W-:-:S04]  /*43a0*/  USHF.R.U32.HI UR4, URZ, 0x5, UR4 ;  /* 0x00000005ff047899 */ /* 0x000fc80008011604 */
[----:B------:R-:W-:Y:S02]  /*43b0*/  USHF.L.U32 UR5, UR5, UR4, URZ ;  /* 0x0000000405057299 */ /* 0x000fe400080006ff */
[----:B------:R-:W-:-:S04]  /*43c0*/  USHF.L.U32 UR4, UR6, UR4, URZ ;  /* 0x0000000406047299 */ /* 0x000fc800080006ff */
[----:B-1----:R-:W-:-:S04]  /*43d0*/  LOP3.LUT R0, R0, UR5, RZ, 0xc0, !PT ;  /* 0x0000000500007c12 */ /* 0x002fc8000f8ec0ff */
[----:B------:R-:W-:-:S13]  /*43e0*/  ISETP.NE.AND P0, PT, R0, UR5, PT ;  /* 0x0000000500007c0c */ /* 0x000fda000bf05270 */
[----:B------:R-:W-:Y:S05]  /*43f0*/  @P0 BRA `(.L_x_82) ;  /* 0x0000000000580947 */ /* 0x000fea0003800000 */
[----:B------:R-:W1:Y:S02]  /*4400*/  LDS R0, [UR8+0x18] ;  /* 0x00001808ff007984 */ /* 0x000e640008000800 */
[----:B-1----:R-:W-:-:S04]  /*4410*/  LOP3.LUT R0, R0, UR4, RZ, 0xc0, !PT ;  /* 0x0000000400007c12 */ /* 0x002fc8000f8ec0ff */
[----:B------:R-:W-:-:S13]  /*4420*/  ISETP.NE.AND P0, PT, R0, UR4, PT ;  /* 0x0000000400007c0c */ /* 0x000fda000bf05270 */
[----:B------:R-:W-:Y:S05]  /*4430*/  @P0 BRA `(.L_x_83) ;  /* 0x00000000003c0947 */ /* 0x000fea0003800000 */
[----:B------:R-:W1:Y:S01]  /*4440*/  S2R R2, SR_LANEID ;  /* 0x0000000000027919 */ /* 0x000e620000000000 */
[----:B------:R-:W-:-:S06]  /*4450*/  ULOP3.LUT UR5, URZ, UR5, URZ, 0x33, !UPT ;  /* 0x00000005ff057292 */ /* 0x000fcc000f8e33ff */
[----:B------:R-:W-:-:S04]  /*4460*/  IMAD.U32 R0, RZ, RZ, UR5 ;  /* 0x00000005ff007e24 */ /* 0x000fc8000f8e00ff */
[----:B------:R2:W4:Y:S02]  /*4470*/  REDUX UR7, R0 ;  /* 0x00000000000773c4 */ /* 0x0005240000000000 */
[----:B------:R1:W-:Y:S01]  /*4480*/  UTCATOMSWS.AND URZ, UR5 ;  /* 0x0000000500ff79e3 */ /* 0x0003e20008000000 */
[----:B--2---:R-:W-:Y:S01]  /*4490*/  LOP3.LUT R0, RZ, UR4, RZ, 0x33, !PT ;  /* 0x00000004ff007c12 */ /* 0x004fe2000f8e33ff */
[----:B------:R-:W-:Y:S02]  /*44a0*/  VOTEU.ANY UR4, UPT, PT ;  /* 0x0000000000047886 */ /* 0x000fe400038e0100 */
[----:B------:R-:W-:Y:S02]  /*44b0*/  UFLO.U32 UR4, UR4 ;  /* 0x00000004000472bd */ /* 0x000fe400080e0000 */
[----:B------:R-:W2:Y:S04]  /*44c0*/  REDUX UR6, R0 ;  /* 0x00000000000673c4 */ /* 0x000ea80000000000 */
[----:B-1----:R-:W-:-:S02]  /*44d0*/  ISETP.EQ.U32.AND P0, PT, R2, UR4, PT ;  /* 0x0000000402007c0c */ /* 0x002fc4000bf02070 */
[----:B----4-:R-:W-:-:S11]  /*44e0*/  MOV R2, UR7 ;  /* 0x0000000700027c02 */ /* 0x010fd60008000f00 */
[----:B------:R1:W-:Y:S01]  /*44f0*/  @P0 ATOMS.AND RZ, [UR8+0x14], R2 ;  /* 0x00001402ffff098c */ /* 0x0003e2000a800008 */
[----:B--2---:R-:W-:-:S05]  /*4500*/  IMAD.U32 R0, RZ, RZ, UR6 ;  /* 0x00000006ff007e24 */ /* 0x004fca000f8e00ff */
[----:B------:R1:W-:Y:S01]  /*4510*/  @P0 ATOMS.AND RZ, [UR8+0x18], R0 ;  /* 0x00001800ffff098c */ /* 0x0003e2000a800008 */
[----:B------:R-:W-:Y:S05]  /*4520*/  BRA `(.L_x_84) ;  /* 0x0000000000147947 */ /* 0x000fea0003800000 */
.L_x_83:
[----:B------:R-:W-:Y:S02]  /*4530*/  MOV R2, 0x4550 ;  /* 0x0000455000027802 */ /* 0x000fe40000000f00 */
[----:B---3-5:R-:W-:Y:S05]  /*4540*/  CALL.REL.NOINC `($__internal_0_$__cuda_sm10x_tcgen05_guardrail_trap_col_being_dealloced_not_returned_by_alloc) ;  /* 0x0000005c00a87944 */ /* 0x028fea0003c00000 */
[----:B------:R-:W-:Y:S05]  /*4550*/  BRA `(.L_x_84) ;  /* 0x0000000000087947 */ /* 0x000fea0003800000 */
.L_x_82:
[----:B------:R-:W-:Y:S02]  /*4560*/  MOV R2, 0x4580 ;  /* 0x0000458000027802 */ /* 0x000fe40000000f00 */
[----:B---3-5:R-:W-:Y:S05]  /*4570*/  CALL.REL.NOINC `($__internal_2_$__cuda_sm10x_tcgen05_guardrail_trap_unallocated_columns_being_dealloced) ;  /* 0x0000005c00b47944 */ /* 0x028fea0003c00000 */
.L_x_84:
[----:B------:R-:W-:Y:S01]  /*4580*/  NOP ;  /* 0x0000000000007918 */ /* 0x000fe20000000000 */
[----:B------:R-:W-:Y:S05]  /*4590*/  EXIT ;  /* 0x000000000000794d */ /* 0x000fea0003800000 */
.L_x_66:
[----:B------:R-:W-:-:S09]  /*45a0*/  UISETP.NE.OR UP0, UPT, UR18, 0x3, !UP3 ;  /* 0x000000031200788c */ /* 0x000fd2000df05670 */
[----:B------:R-:W-:Y:S05]  /*45b0*/  BRA.U UP0, `(.L_x_85) ;  /* 0x0000000d00947547 */ /* 0x000fea000b800000 */
[----:B------:R-:W2:Y:S01]  /*45c0*/  LDCU.64 UR6, c[0x0][0x888] ;  /* 0x00011100ff0677ac */ /* 0x000ea20008000a00 */
[----:B------:R-:W-:Y:S02]  /*45d0*/  HFMA2 R9, -RZ, RZ, 0, 0 ;  /* 0x00000000ff097431 */ /* 0x000fe400000001ff */
[----:B------:R-:W-:Y:S01]  /*45e0*/  IMAD.MOV.U32 R11, RZ, RZ, 0x1 ;  /* 0x00000001ff0b7424 */ /* 0x000fe200078e00ff */
[----:B------:R-:W-:Y:S01]  /*45f0*/  MOV R8, 0x3800 ;  /* 0x0000380000087802 */ /* 0x000fe20000000f00 */
[----:B------:R-:W3:Y:S01]  /*4600*/  LDCU UR38, c[0x0][0x370] ;  /* 0x00006e00ff2677ac */ /* 0x000ee20008000800 */
[----:B------:R-:W-:Y:S01]  /*4610*/  IMAD.MOV.U32 R10, RZ, RZ, RZ ;  /* 0x000000ffff0a7224 */ /* 0x000fe200078e00ff */
[----:B------:R-:W3:Y:S01]  /*4620*/  LDCU.128 UR48, c[0x0][0xb10] ;  /* 0x00016200ff3077ac */ /* 0x000ee20008000c00 */
[----:B------:R-:W4:Y:S01]  /*4630*/  LDCU UR37, c[0x0][0x374] ;  /* 0x00006e80ff2577ac */ /* 0x000f220008000800 */
[----:B------:R-:W1:Y:S01]  /*4640*/  LDCU.64 UR30, c[0x0][0x890] ;  /* 0x00011200ff1e77ac */ /* 0x000e620008000a00 */
[----:B------:R-:W1:Y:S01]  /*4650*/  LDCU UR15, c[0x0][0xb0c] ;  /* 0x00016180ff0f77ac */ /* 0x000e620008000800 */
[----:B------:R-:W1:Y:S01]  /*4660*/  LDCU UR45, c[0x0][0xb20] ;  /* 0x00016400ff2d77ac */ /* 0x000e620008000800 */
[----:B------:R-:W1:Y:S01]  /*4670*/  LDCU UR4, c[0x0][0xb30] ;  /* 0x00016600ff0477ac */ /* 0x000e620008000800 */
[----:B--2---:R-:W-:Y:S01]  /*4680*/  UISETP.NE.U32.AND UP0, UPT, UR6, URZ, UPT ;  /* 0x000000ff0600728c */ /* 0x004fe2000bf05070 */
[----:B------:R-:W-:Y:S01]  /*4690*/  UMOV UR21, 0x400 ;  /* 0x0000040000157882 */ /* 0x000fe20000000000 */
[----:B---3--:R-:W-:-:S02]  /*46a0*/  UIMAD.WIDE.U32 UR42, UR38, UR48, URZ ;  /* 0x00000030262a72a5 */ /* 0x008fc4000f8e00ff */
[----:B------:R-:W-:Y:S02]  /*46b0*/  UISETP.NE.AND.EX UP5, UPT, UR7, URZ, UPT, UP0 ;  /* 0x000000ff0700728c */ /* 0x000fe4000bfa5300 */
[----:B----4-:R-:W-:Y:S02]  /*46c0*/  UIMAD.WIDE.U32 UR6, UR37, UR51, URZ ;  /* 0x00000033250672a5 */ /* 0x010fe4000f8e00ff */
[----:B------:R-:W-:Y:S02]  /*46d0*/  ULEA UR21, UR5, UR21, 0x18 ;  /* 0x0000001505157291 */ /* 0x000fe4000f8ec0ff */
[----:B-1----:R-:W-:Y:S02]  /*46e0*/  UISETP.NE.U32.AND UP6, UPT, UR30, URZ, UPT ;  /* 0x000000ff1e00728c */ /* 0x002fe4000bfc5070 */
[----:B------:R-:W-:Y:S02]  /*46f0*/  UIADD3 UR39, UPT, UPT, UR21, 0x150, URZ ;  /* 0x0000015015277890 */ /* 0x000fe4000fffe0ff */
[----:B------:R-:W-:Y:S01]  /*4700*/  UISETP.NE.AND UP0, UPT, UR41, 0x1, UPT ;  /* 0x000000012900788c */ /* 0x000fe2000bf05270 */
[----:B------:R-:W-:Y:S01]  /*4710*/  UMOV UR42, UR43 ;  /* 0x0000002b002a7c82 */ /* 0x000fe20008000000 */
[----:B------:R-:W-:Y:S01]  /*4720*/  UMOV UR40, UR7 ;  /* 0x0000000700287c82 */ /* 0x000fe20008000000 */
[----:B------:R-:W-:Y:S01]  /*4730*/  UISETP.NE.AND UP0, UPT, UR15, 0x1, UPT ;  /* 0x000000010f00788c */ /* 0x000fe2000bf05270 */
[----:B------:R-:W1:Y:S01]  /*4740*/  LDCU.64 UR52, c[0x0][0x348] ;  /* 0x00006900ff3477ac */ /* 0x000e620008000a00 */
[----:B------:R-:W-:-:S02]  /*4750*/  UPLOP3.LUT UP1, UPT, UPT, UPT, UPT, 0x40, 0x4 ;  /* 0x000000000004789c */ /* 0x000fc40003f2e870 */
[----:B------:R-:W-:Y:S01]  /*4760*/  UISETP.GE.AND UP3, UPT, UR41, 0x1, UPT ;  /* 0x000000012900788c */ /* 0x000fe2000bf66270 */
[----:B------:R-:W2:Y:S01]  /*4770*/  LDCU.64 UR22, c[0x0][0xb28] ;  /* 0x00016500ff1677ac */ /* 0x000ea20008000a00 */
[----:B------:R-:W-:Y:S02]  /*4780*/  UISETP.NE.AND.EX UP6, UPT, UR31, URZ, UPT, UP6 ;  /* 0x000000ff1f00728c */ /* 0x000fe4000bfc5360 */
[----:B------:R-:W-:Y:S02]  /*4790*/  UPRMT UR39, UR5, 0x654, UR39 ;  /* 0x0000065405277896 */ /* 0x000fe40008000027 */
[----:B------:R-:W-:Y:S02]  /*47a0*/  USHF.R.U32.HI UR42, URZ, UR49, UR42 ;  /* 0x00000031ff2a7299 */ /* 0x000fe4000801162a */
[----:B------:R-:W-:Y:S02]  /*47b0*/  USHF.R.U32.HI UR40, URZ, UR45, UR40 ;  /* 0x0000002dff287299 */ /* 0x000fe40008011628 */
[----:B------:R-:W-:-:S02]  /*47c0*/  UISETP.NE.AND UP0, UPT, UR50, 0x1, UPT ;  /* 0x000000013200788c */ /* 0x000fc4000bf05270 */
[----:B------:R-:W-:-:S11]  /*47d0*/  UISETP.NE.AND UP4, UPT, UR4, 0x1, UPT ;  /* 0x000000010400788c */ /* 0x000fd6000bf85270 */
.L_x_93:
[C---:B------:R-:W-:Y:S02]  /*47e0*/  LEA R3, R10.reuse, UR21, 0x3 ;  /* 0x000000150a037c11 */ /* 0x040fe4000f8e18ff */
[----:B------:R-:W-:Y:S02]  /*47f0*/  SHF.L.U32 R0, R9, 0x1f, RZ ;  /* 0x0000001f09007819 */ /* 0x000fe400000006ff */
[----:B------:R-:W-:Y:S02]  /*4800*/  LEA R4, R10, UR21, 0x4 ;  /* 0x000000150a047c11 */ /* 0x000fe4000f8e20ff */
[----:B---3--:R-:W3:Y:S02]  /*4810*/  SYNCS.PHASECHK.TRANS64.TRYWAIT P0, [R3+URZ+0x170], R0 ;  /* 0x00017000030075a7 */ /* 0x008ee400080011ff */
[----:B---3--:R-:W-:Y:S05]  /*4820*/  @!P0 BRA `(.L_x_86) ;  /* 0x0000005800688947 */ /* 0x008fea0003800000 */
.L_x_179:
[----:B------:R-:W4:Y:S01]  /*4830*/  LDS.128 R4, [R4+0x200] ;  /* 0x0002000004047984 */ /* 0x000f220000000c00 */
[----:B------:R-:W-:Y:S01]  /*4840*/  UISETP.GE.AND UP0, UPT, UR41, 0x1, UPT ;  /* 0x000000012900788c */ /* 0x000fe2000bf06270 */
[----:B------:R-:W-:Y:S01]  /*4850*/  @!PT LDS RZ, [RZ] ;  /* 0x00000000fffff984 */ /* 0x000fe20000000800 */
[----:B------:R-:W-:Y:S01]  /*4860*/  @!PT LDS RZ, [RZ] ;  /* 0x00000000fffff984 */ /* 0x000fe20000000800 */
[----:B------:R-:W-:Y:S01]  /*4870*/  @!PT LDS RZ, [RZ] ;  /* 0x00000000fffff984 */ /* 0x000fe20000000800 */
[----:B------:R-:W-:Y:S01]  /*4880*/  @!PT LDS RZ, [RZ] ;  /* 0x00000000fffff984 */ /* 0x000fe20000000800 */
[----:B------:R1:W-:Y:S06]  /*4890*/  MEMBAR.ALL.CTA ;  /* 0x0000000000007992 */ /* 0x0003ec0000008000 */
[----:B-1----:R-:W1:Y:S01]  /*48a0*/  FENCE.VIEW.ASYNC.S ;  /* 0x00000000000073c6 */ /* 0x002e620000000000 */
[----:B----4-:R-:W-:Y:S11]  /*48b0*/  LOP3.LUT P0, RZ, R6, 0x1, RZ, 0xc0, !PT ;  /* 0x0000000106ff7812 */ /* 0x010ff6000780c0ff */
[----:B------:R-:W-:Y:S02]  /*48c0*/  @!UPT UIADD3 URZ, UPT, UPT, URZ, URZ, URZ ;  /* 0x000000fffffff290 */ /* 0x000fe4000fffe0ff */
[----:B-1----:R-:W-:Y:S01]  /*48d0*/  VOTEU.ANY UP3, P0 ;  /* 0x0000000000ff7886 */ /* 0x002fe20000060100 */
[----:B------:R-:W-:Y:S11]  /*48e0*/  PLOP3.LUT P0, PT, PT, PT, UP3, 0x80, 0x8 ;  /* 0x000000000008781c */ /* 0x000ff60003f0f038 */
[----:B------:R-:W-:Y:S02]  /*48f0*/  @!UPT UIADD3 URZ, UPT, UPT, URZ, URZ, URZ ;  /* 0x000000fffffff290 */ /* 0x000fe4000fffe0ff */
[----:B---3--:R-:W-:Y:S02]  /*4900*/  @P0 SHF.R.U32.HI R0, RZ, 0x10, R5 ;  /* 0x00000010ff000819 */ /* 0x008fe40000011605 */
[----:B------:R-:W-:Y:S02]  /*4910*/  @P0 MOV R2, R4 ;  /* 0x0000000400020202 */ /* 0x000fe40000000f00 */
[----:B------:R-:W-:Y:S01]  /*4920*/  @P0 R2UR UR4, R0 ;  /* 0x00000000000402ca */ /* 0x000fe200000e0000 */
[----:B------:R-:W-:Y:S01]  /*4930*/  VIADD R0, R3, 0x180 ;  /* 0x0000018003007836 */ /* 0x000fe20000000000 */
[----:B------:R-:W-:Y:S02]  /*4940*/  @P0 LOP3.LUT R4, R5, 0xffff, RZ, 0xc0, !PT ;  /* 0x0000ffff05040812 */ /* 0x000fe400078ec0ff */
[----:B------:R-:W-:Y:S02]  /*4950*/  @P0 R2UR UR6, R2 ;  /* 0x00000000020602ca */ /* 0x000fe400000e0000 */
[----:B------:R-:W-:Y:S02]  /*4960*/  PRMT R0, RZ, 0x654, R0 ;  /* 0x00000654ff007816 */ /* 0x000fe40000000000 */
[----:B------:R-:W-:Y:S02]  /*4970*/  @P0 R2UR UR5, R4 ;  /* 0x00000000040502ca */ /* 0x000fe400000e0000 */
[----:B------:R1:W-:Y:S03]  /*4980*/  SYNCS.ARRIVE.TRANS64.RED.A1T0 RZ, [R0+URZ], RZ ;  /* 0x000000ff00ff79a7 */ /* 0x0003e600081004ff */
[----:B------:R-:W-:Y:S04]  /*4990*/  @UP3 UMOV UR29, UR4 ;  /* 0x00000004001d3c82 */ /* 0x000fe80008000000 */
[----:B------:R-:W-:Y:S04]  /*49a0*/  @UP3 UMOV UR14, UR6 ;  /* 0x00000006000e3c82 */ /* 0x000fe80008000000 */
[----:B------:R-:W-:Y:S01]  /*49b0*/  @UP3 UMOV UR13, UR5 ;  /* 0x00000005000d3c82 */ /* 0x000fe20008000000 */
[----:B------:R-:W-:Y:S05]  /*49c0*/  BRA.U !UP0, `(.L_x_87) ;  /* 0x0000000108c07547 */ /* 0x000fea000b800000 */
[----:B------:R-:W-:Y:S02]  /*49d0*/  UIMAD.WIDE.U32 UR8, UR13, UR51, URZ ;  /* 0x000000330d0872a5 */ /* 0x000fe4000f8e00ff */
[----:B------:R-:W-:Y:S02]  /*49e0*/  UP2UR UR12, UPR, URZ, 0x4 ;  /* 0x00000004ff0c7883 */ /* 0x000fe40008000000 */
[----:B------:R-:W-:Y:S02]  /*49f0*/  UISETP.NE.AND UP2, UPT, UR50, 0x1, UPT ;  /* 0x000000013200788c */ /* 0x000fe4000bf45270 */
[----:B------:R-:W-:Y:S02]  /*4a00*/  UIMAD.WIDE.U32 UR10, UR14, UR48, URZ ;  /* 0x000000300e0a72a5 */ /* 0x000fe4000f8e00ff */
[----:B------:R-:W-:Y:S02]  /*4a10*/  USEL UR4, UR37, UR40, !UP2 ;  /* 0x0000002825047287 */ /* 0x000fe4000d000000 */
[----:B------:R-:W-:Y:S02]  /*4a20*/  UISETP.NE.AND UP0, UPT, UR15, 0x1, UPT ;  /* 0x000000010f00788c */ /* 0x000fe4000bf05270 */
[----:B------:R-:W-:Y:S02]  /*4a30*/  UP2UR UR20, UPR, URZ, 0x2 ;  /* 0x00000002ff147883 */ /* 0x000fe40008000000 */
[----:B------:R-:W-:Y:S02]  /*4a40*/  UISETP.NE.AND UP1, UPT, UR41, 0x1, UPT ;  /* 0x000000012900788c */ /* 0x000fe4000bf25270 */
[----:B--2---:R-:W-:Y:S02]  /*4a50*/  UIMAD.WIDE.U32 UR16, UR4, UR22, URZ ;  /* 0x00000016041072a5 */ /* 0x004fe4000f8e00ff */
[----:B------:R-:W-:Y:S01]  /*4a60*/  USEL UR7, UR38, UR42, !UP0 ;  /* 0x0000002a26077287 */ /* 0x000fe2000c000000 */
[----:B------:R-:W-:Y:S02]  /*4a70*/  UMOV UR5, UR9 ;  /* 0x0000000900057c82 */ /* 0x000fe40008000000 */
[----:B------:R-:W-:Y:S02]  /*4a80*/  USHF.R.U32.HI UR6, URZ, UR45, UR5 ;  /* 0x0000002dff067299 */ /* 0x000fe40008011605 */
[----:B------:R-:W-:Y:S02]  /*4a90*/  UIMAD.WIDE.U32 UR18, UR7, UR22, URZ ;  /* 0x00000016071272a5 */ /* 0x000fe4000f8e00ff */
[----:B------:R-:W-:Y:S02]  /*4aa0*/  USEL UR6, UR13, UR6, !UP2 ;  /* 0x000000060d067287 */ /* 0x000fe4000d000000 */
[----:B------:R-:W-:Y:S01]  /*4ab0*/  UISETP.NE.AND UP2, UPT, UR12, URZ, UPT ;  /* 0x000000ff0c00728c */ /* 0x000fe2000bf45270 */
[----:B------:R-:W-:Y:S01]  /*4ac0*/  UMOV UR5, UR11 ;  /* 0x0000000b00057c82 */ /* 0x000fe20008000000 */
[----:B------:R-:W-:Y:S02]  /*4ad0*/  UIMAD.WIDE.U32 UR10, UR6, UR22, URZ ;  /* 0x00000016060a72a5 */ /* 0x000fe4000f8e00ff */
[----:B------:R-:W-:Y:S03]  /*4ae0*/  USHF.R.U32.HI UR8, URZ, UR49, UR5 ;  /* 0x00000031ff087299 */ /* 0x000fe60008011605 */
[----:B------:R-:W-:Y:S02]  /*4af0*/  UMOV UR5, UR17 ;  /* 0x0000001100057c82 */ /* 0x000fe40008000000 */
[----:B------:R-:W-:Y:S03]  /*4b00*/  @UP1 USHF.R.U32.HI UR4, URZ, UR23, UR5 ;  /* 0x00000017ff041299 */ /* 0x000fe60008011605 */
[----:B------:R-:W-:Y:S01]  /*4b10*/  UMOV UR5, UR19 ;  /* 0x0000001300057c82 */ /* 0x000fe20008000000 */
[----:B------:R-:W-:Y:S02]  /*4b20*/  UIMAD UR4, UR41, UR4, URZ ;  /* 0x00000004290472a4 */ /* 0x000fe4000f8e02ff */
[----:B------:R-:W-:Y:S02]  /*4b30*/  @UP1 USHF.R.U32.HI UR7, URZ, UR23, UR5 ;  /* 0x00000017ff071299 */ /* 0x000fe40008011605 */
[----:B------:R-:W-:Y:S02]  /*4b40*/  USEL UR5, UR14, UR8, !UP0 ;  /* 0x000000080e057287 */ /* 0x000fe4000c000000 */
[----:B------:R-:W-:Y:S02]  /*4b50*/  UIMAD UR8, UR41, UR7, URZ ;  /* 0x00000007290872a4 */ /* 0x000fe4000f8e02ff */
[----:B------:R-:W-:Y:S03]  /*4b60*/  UISETP.GE.AND UP0, UPT, UR6, UR4, UPT ;  /* 0x000000040600728c */ /* 0x000fe6000bf06270 */
[----:B------:R-:W-:Y:S01]  /*4b70*/  UMOV UR4, UR11 ;  /* 0x0000000b00047c82 */ /* 0x000fe20008000000 */
[----:B------:R-:W-:Y:S02]  /*4b80*/  UISETP.GE.OR UP0, UPT, UR5, UR8, UP0 ;  /* 0x000000080500728c */ /* 0x000fe40008706670 */
[----:B------:R-:W-:Y:S02]  /*4b90*/  USHF.R.U32.HI UR4, URZ, UR23, UR4 ;  /* 0x00000017ff047299 */ /* 0x000fe40008011604 */
[----:B------:R-:W-:Y:S02]  /*4ba0*/  UIMAD.WIDE.U32 UR8, UR5, UR22, URZ ;  /* 0x00000016050872a5 */ /* 0x000fe4000f8e00ff */
[----:B------:R-:W-:Y:S04]  /*4bb0*/  USEL UR10, UR6, UR4, !UP1 ;  /* 0x00000004060a7287 */ /* 0x000fe8000c800000 */
[----:B------:R-:W-:Y:S01]  /*4bc0*/  UIADD3 UR11, UPT, UPT, -UR10, URZ, URZ ;  /* 0x000000ff0a0b7290 */ /* 0x000fe2000fffe1ff */
[----:B------:R-:W-:Y:S02]  /*4bd0*/  @!UP0 UMOV UR4, UR9 ;  /* 0x0000000900048c82 */ /* 0x000fe40008000000 */
[----:B------:R-:W-:Y:S02]  /*4be0*/  @!UP0 USHF.R.U32.HI UR4, URZ, UR23, UR4 ;  /* 0x00000017ff048299 */ /* 0x000fe40008011604 */
[----:B------:R-:W-:Y:S02]  /*4bf0*/  UIMAD UR8, UR41, UR11, UR6 ;  /* 0x0000000b290872a4 */ /* 0x000fe4000f8e0206 */
[----:B------:R-:W-:Y:S02]  /*4c00*/  @!UP0 USEL UR4, UR5, UR4, !UP1 ;  /* 0x0000000405048287 */ /* 0x000fe4000c800000 */
[----:B------:R-:W-:Y:S02]  /*4c10*/  UISETP.NE.AND UP1, UPT, UR20, URZ, UPT ;  /* 0x000000ff1400728c */ /* 0x000fe4000bf25270 */
[----:B------:R-:W-:Y:S02]  /*4c20*/  @!UP0 UIMAD UR7, UR7, UR8, UR4 ;  /* 0x00000008070782a4 */ /* 0x000fe4000f8e0204 */
[----:B------:R-:W-:Y:S02]  /*4c30*/  @!UP0 UIADD3 UR9, UPT, UPT, UR10, -UR4, URZ ;  /* 0x800000040a098290 */ /* 0x000fe4000fffe0ff */
[----:B------:R-:W-:Y:S02]  /*4c40*/  UIADD3 UR8, UPT, UPT, -UR6, URZ, URZ ;  /* 0x000000ff06087290 */ /* 0x000fe4000fffe1ff */
[----:B------:R-:W-:Y:S02]  /*4c50*/  UIADD3 UR4, UPT, UPT, -UR5, URZ, URZ ;  /* 0x000000ff05047290 */ /* 0x000fe4000fffe1ff */
[----:B------:R-:W-:Y:S03]  /*4c60*/  @!UP0 UIMAD UR6, UR9, UR41, UR5 ;  /* 0x00000029090682a4 */ /* 0x000fe6000f8e0205 */
[----:B------:R-:W-:Y:S01]  /*4c70*/  @!UP0 UMOV UR5, UR7 ;  /* 0x0000000700058c82 */ /* 0x000fe20008000000 */
[----:B------:R-:W-:Y:S02]  /*4c80*/  UIMAD UR7, UR15, UR4, UR14 ;  /* 0x000000040f0772a4 */ /* 0x000fe4000f8e020e */
[----:B------:R-:W-:Y:S02]  /*4c90*/  UIMAD UR4, UR50, UR8, UR13 ;  /* 0x00000008320472a4 */ /* 0x000fe4000f8e020d */
[----:B------:R-:W-:Y:S02]  /*4ca0*/  UIMAD UR14, UR5, UR15, UR7 ;  /* 0x0000000f050e72a4 */ /* 0x000fe4000f8e0207 */
[----:B------:R-:W-:Y:S11]  /*4cb0*/  UIMAD UR13, UR6, UR50, UR4 ;  /* 0x00000032060d72a4 */ /* 0x000ff6000f8e0204 */
[----:B------:R-:W-:Y:S01]  /*4cc0*/  @!UPT UIADD3 URZ, UPT, UPT, URZ, URZ, URZ ;  /* 0x000000fffffff290 */ /* 0x000fe2000fffe0ff */
.L_x_87:
[----:B------:R-:W3:Y:S01]  /*4cd0*/  @!UP4 LDCU.128 UR8, c[0x0][0xb10] ;  /* 0x00016200ff08c7ac */ /* 0x000ee20008000c00 */
[----:B------:R-:W-:Y:S02]  /*4ce0*/  ISETP.NE.U32.AND P0, PT, RZ, UR30, PT ;  /* 0x0000001eff007c0c */ /* 0x000fe4000bf05070 */
[----:B------:R-:W-:Y:S02]  /*4cf0*/  SHF.L.U32 R2, R11, 0x1f, RZ ;  /* 0x0000001f0b027819 */ /* 0x000fe400000006ff */
[----:B------:R-:W-:Y:S01]  /*4d00*/  ISETP.NE.AND.EX P0, PT, RZ, UR31, PT, P0 ;  /* 0x0000001fff007c0c */ /* 0x000fe2000bf05300 */
[----:B------:R-:W4:Y:S01]  /*4d10*/  @!UP4 LDCU UR5, c[0x0][0xb0c] ;  /* 0x00016180ff05c7ac */ /* 0x000f220008000800 */
[----:B---3--:R-:W-:Y:S07]  /*4d20*/  UIMAD.WIDE.U32 UR6, UR14, UR8, URZ ;  /* 0x000000080e0672a5 */ /* 0x008fee000f8e00ff */
[----:B------:R-:W-:Y:S01]  /*4d30*/  @!UP4 UMOV UR4, UR7 ;  /* 0x000000070004cc82 */ /* 0x000fe20008000000 */
[----:B----4-:R-:W-:Y:S02]  /*4d40*/  @!UP4 UISETP.NE.AND UP0, UPT, UR5, 0x1, UPT ;  /* 0x000000010500c88c */ /* 0x010fe4000bf05270 */
[----:B------:R-:W-:Y:S02]  /*4d50*/  @!UP4 USHF.R.U32.HI UR4, URZ, UR9, UR4 ;  /* 0x00000009ff04c299 */ /* 0x000fe40008011604 */
[----:B------:R-:W-:Y:S02]  /*4d60*/  UIMAD.WIDE.U32 UR6, UR13, UR11, URZ ;  /* 0x0000000b0d0672a5 */ /* 0x000fe4000f8e00ff */
[----:B------:R-:W-:Y:S02]  /*4d70*/  @!UP4 USEL UR8, UR14, UR4, !UP0 ;  /* 0x000000040e08c287 */ /* 0x000fe4000c000000 */
[----:B------:R-:W-:Y:S03]  /*4d80*/  @!UP4 UISETP.NE.AND UP0, UPT, UR10, 0x1, UPT ;  /* 0x000000010a00c88c */ /* 0x000fe6000bf05270 */
[----:B------:R-:W-:Y:S02]  /*4d90*/  @!UP4 UMOV UR6, UR7 ;  /* 0x000000070006cc82 */ /* 0x000fe40008000000 */
[----:B------:R-:W3:Y:S02]  /*4da0*/  @!UP4 LDCU UR4, c[0x0][0xb20] ;  /* 0x00016400ff04c7ac */ /* 0x000ee40008000800 */
[----:B---3--:R-:W-:Y:S04]  /*4db0*/  @!UP4 USHF.R.U32.HI UR6, URZ, UR4, UR6 ;  /* 0x00000004ff06c299 */ /* 0x008fe80008011606 */
[----:B------:R-:W-:Y:S04]  /*4dc0*/  @!UP4 USEL UR6, UR13, UR6, !UP0 ;  /* 0x000000060d06c287 */ /* 0x000fe8000c000000 */
[----:B------:R-:W-:Y:S02]  /*4dd0*/  @!UP4 UIADD3 UR4, UPT, UPT, -UR8, UR6, URZ ;  /* 0x000000060804c290 */ /* 0x000fe4000fffe1ff */
[----:B------:R-:W-:Y:S02]  /*4de0*/  @!UP4 UIADD3 UR6, UPT, UPT, UR8, -UR6, URZ ;  /* 0x800000060806c290 */ /* 0x000fe4000fffe0ff */
[----:B------:R-:W-:Y:S02]  /*4df0*/  @!UP4 UIMAD UR14, UR4, UR5, UR14 ;  /* 0x00000005040ec2a4 */ /* 0x000fe4000f8e020e */
[----:B------:R-:W-:Y:S01]  /*4e00*/  @!UP4 UIMAD UR13, UR6, UR10, UR13 ;  /* 0x0000000a060dc2a4 */ /* 0x000fe2000f8e020d */
[----:B------:R-:W-:Y:S11]  /*4e10*/  BRA.U UP1, `(.L_x_88) ;  /* 0x0000000101107547 */ /* 0x000ff6000b800000 */
[----:B------:R-:W-:Y:S04]  /*4e20*/  MOV R3, UR44 ;  /* 0x0000002c00037c02 */ /* 0x000fe80008000f00 */
[----:B------:R-:W-:Y:S04]  /*4e30*/  SHF.L.U32 R3, R3, 0x1f, RZ ;  /* 0x0000001f03037819 */ /* 0x000fe800000006ff */
[----:B------:R-:W3:Y:S02]  /*4e40*/  SYNCS.PHASECHK.TRANS64.TRYWAIT P1, [UR21+0x168], R3 ;  /* 0x00016803ff0075a7 */ /* 0x000ee40008021115 */
[----:B---3--:R-:W-:Y:S05]  /*4e50*/  @!P1 BRA `(.L_x_89) ;  /* 0x0000005000f09947 */ /* 0x008fea0003800000 */
.L_x_88:
[----:B------:R-:W-:Y:S05]  /*4e60*/  BRA.U !UP6, `(.L_x_90) ;  /* 0x000000010e387547 */ /* 0x000fea000b800000 */
[----:B------:R-:W-:Y:S01]  /*4e70*/  UPLOP3.LUT UP2, UPT, UPT, UPT, UP5, 0x80, 0x8 ;  /* 0x000000000008789c */ /* 0x000fe20003f4f050 */
[----:B-1----:R-:W-:Y:S01]  /*4e80*/  HFMA2 R0, -RZ, RZ, 0, 5.9604644775390625e-08 ;  /* 0x00000001ff007431 */ /* 0x002fe200000001ff */
[----:B------:R-:W1:Y:S01]  /*4e90*/  LDCU.64 UR8, c[0x0][0x358] ;  /* 0x00006b00ff0877ac */ /* 0x000e620008000a00 */
[----:B------:R-:W-:Y:S03]  /*4ea0*/  IMAD.MOV.U32 R236, RZ, RZ, 0x1 ;  /* 0x00000001ffec7424 */ /* 0x000fe600078e00ff */
[----:B------:R-:W-:Y:S05]  /*4eb0*/  PLOP3.LUT P1, PT, PT, PT, UP2, 0x80, 0x8 ;  /* 0x000000000008781c */ /* 0x000fea0003f2f028 */
[----:B------:R-:W3:Y:S01]  /*4ec0*/  @UP2 LDCU.64 UR4, c[0x0][0x888] ;  /* 0x00011100ff0427ac */ /* 0x000ee20008000a00 */
[----:B------:R-:W-:Y:S07]  /*4ed0*/  @UP2 UIMAD UR6, UR36, UR30, URZ ;  /* 0x0000001e240622a4 */ /* 0x000fee000f8e02ff */
[----:B------:R-:W-:Y:S01]  /*4ee0*/  @!P1 PRMT R236, R0, 0x7610, R236 ;  /* 0x0000761000ec9816 */ /* 0x000fe200000000ec */
[----:B---3--:R-:W-:Y:S06]  /*4ef0*/  @UP2 UIMAD.WIDE UR4, UR6, 0x4, UR4 ;  /* 0x00000004060428a5 */ /* 0x008fec000f8e0204 */
[----:B------:R-:W-:Y:S01]  /*4f00*/  IMAD.U32 R4, RZ, RZ, UR4 ;  /* 0x00000004ff047e24 */ /* 0x000fe2000f8e00ff */
[----:B------:R-:W-:Y:S04]  /*4f10*/  MOV R5, UR5 ;  /* 0x0000000500057c02 */ /* 0x000fe80008000f00 */
[----:B------:R-:W3:Y:S01]  /*4f20*/  @!UP2 LDCU UR4, c[0x0][0x880] ;  /* 0x00011000ff04a7ac */ /* 0x000ee20008000800 */
[----:B-1---5:R4:W5:Y:S02]  /*4f30*/  @P1 LDG.E R121, desc[UR8][R4.64] ;  /* 0x0000000804791981 */ /* 0x022964000c1e1900 */
[----:B---34-:R-:W-:Y:S07]  /*4f40*/  @!P1 IMAD.U32 R121, RZ, RZ, UR4 ;  /* 0x00000004ff799e24 */ /* 0x018fee000f8e00ff */
.L_x_90:
[----:B-----5:R-:W-:Y:S01]  /*4f50*/  @!P0 ISETP.EQ.AND P2, PT, R121, RZ, PT ;  /* 0x000000ff7900820c */ /* 0x020fe20003f42270 */
[----:B------:R-:W-:Y:S01]  /*4f60*/  @!UPT UIADD3 URZ, UPT, UPT, URZ, URZ, URZ ;  /* 0x000000fffffff290 */ /* 0x000fe2000fffe0ff */
[----:B------:R-:W-:Y:S11]  /*4f70*/  @!P0 BRA `(.L_x_91) ;  /* 0x0000000000148947 */ /* 0x000ff60003800000 */
[----:B------:R-:W-:Y:S02]  /*4f80*/  LOP3.LUT P0, RZ, R236, 0xff, RZ, 0xc0, !PT ;  /* 0x000000ffecff7812 */ /* 0x000fe4000780c0ff */
[----:B------:R-:W-:Y:S04]  /*4f90*/  PLOP3.LUT P2, PT, PT, PT, UP2, 0x80, 0x8 ;  /* 0x000000000008781c */ /* 0x000fe80003f4f028 */
[----:B------:R-:W-:Y:S07]  /*4fa0*/  PLOP3.LUT P2, PT, P2, PT, PT, 0x8, 0x80 ;  /* 0x000000000080781c */ /* 0x000fee000174e170 */
[----:B------:R-:W-:Y:S11]  /*4fb0*/  @P0 ISETP.EQ.AND P2, PT, R121, RZ, PT ;  /* 0x000000ff7900020c */ /* 0x000ff60003f42270 */
[----:B------:R-:W-:Y:S02]  /*4fc0*/  @!UPT UIADD3 URZ, UPT, UPT, URZ, URZ, URZ ;  /* 0x000000fffffff290 */ /* 0x000fe4000fffe0ff */
.L_x_91:
[----:B------:R-:W3:Y:S01]  /*4fd0*/  SYNCS.PHASECHK.TRANS64.TRYWAIT P0, [UR21+0x158], R2 ;  /* 0x00015802ff0075a7 */ /* 0x000ee20008001115 */
[----:B------:R-:W-:Y:S02]  /*4fe0*/  ELECT P1, URZ, PT ;  /* 0x0000000000ff782f */ /* 0x000fe40003820000 */
[----:B------:R-:W-:Y:S01]  /*4ff0*/  IADD3 R10, PT, PT, R10, 0x1, RZ ;  /* 0x000000010a0a7810 */ /* 0x000fe20007ffe0ff */
[----:B---3--:R-:W-:Y:S10]  /*5000*/  @!P0 BRA `(.L_x_92) ;  /* 0x00000050009c8947 */ /* 0x008ff40003800000 */
.L_x_182:
[----:B------:R-:W-:Y:S01]  /*5010*/  PLOP3.LUT P1, PT, P2, P1, PT, 0xf2, 0x2f ;  /* 0x00000000002f781c */ /* 0x000fe20001723e72 */
[----:B------:R-:W-:Y:S01]  /*5020*/  UMOV UR6, 0x0 ;  /* 0x0000000000067882 */ /* 0x000fe20000000000 */
[----:B------:R-:W-:Y:S01]  /*5030*/  UMOV UR7, 0x10000000 ;  /* 0x1000000000077882 */ /* 0x000fe20000000000 */
[----:B------:R-:W-:Y:S01]  /*5040*/  UMOV UR12, UR36 ;  /* 0x00000024000c7c82 */ /* 0x000fe20008000000 */
[----:B------:R-:W-:Y:S01]  /*5050*/  UMOV UR20, UR36 ;  /* 0x0000002400147c82 */ /* 0x000fe20008000000 */
[----:B------:R-:W-:Y:S01]  /*5060*/  UMOV UR28, UR36 ;  /* 0x00000024001c7c82 */ /* 0x000fe20008000000 */
[C---:B------:R-:W-:Y:S02]  /*5070*/  ISETP.NE.AND P0, PT, R10.reuse, 0x2, PT ;  /* 0x000000020a00780c */ /* 0x040fe40003f05270 */
[----:B------:R-:W-:Y:S02]  /*5080*/  LOP3.LUT R11, R11, 0x1, RZ, 0x3c, !PT ;  /* 0x000000010b0b7812 */ /* 0x000fe400078e3cff */
[----:B-1----:R-:W-:Y:S02]  /*5090*/  SEL R0, RZ, 0x1, P0 ;  /* 0x00000001ff007807 */ /* 0x002fe40000000000 */
[----:B------:R-:W-:Y:S01]  /*50a0*/  SEL R10, R10, RZ, P0 ;  /* 0x000000ff0a0a7207 */ /* 0x000fe20000000000 */
[----:B------:R-:W-:Y:S01]  /*50b0*/  VOTEU.ALL UP0, P1 ;  /* 0x0000000000ff7886 */ /* 0x000fe20000800000 */
[----:B------:R-:W-:Y:S04]  /*50c0*/  LOP3.LUT R9, R9, R0, RZ, 0x3c, !PT ;  /* 0x0000000009097212 */ /* 0x000fe800078e3cff */
[----:B------:R-:W-:Y:S02]  /*50d0*/  @!UP0 UIADD3 UR4, UP1, UPT, UR52, 0x580, URZ ;  /* 0x0000058034048890 */ /* 0x000fe4000ff3e0ff */
[----:B------:R-:W-:Y:S02]  /*50e0*/  @!UP0 USHF.L.U32 UR35, UR46, 0x6, URZ ;  /* 0x000000062e238899 */ /* 0x000fe400080006ff */
[----:B------:R-:W-:Y:S02]  /*50f0*/  @!UP0 UIADD3.X UR5, UPT, UPT, URZ, UR53, URZ, UP1, !UPT ;  /* 0x00000035ff058290 */ /* 0x000fe40008ffe4ff */
[----:B------:R-:W-:Y:S02]  /*5100*/  @!UP0 UIMAD UR34, UR47, 0xe0, URZ ;  /* 0x000000e02f2288a4 */ /* 0x000fe4000f8e02ff */
[----:B------:R-:W-:Y:S02]  /*5110*/  @!UP0 UIADD3 UR32, UPT, UPT, UR21, 0x300, URZ ;  /* 0x0000030015208890 */ /* 0x000fe4000fffe0ff */
[----:B------:R-:W-:Y:S01]  /*5120*/  @!UP0 UIADD3 UR33, UPT, UPT, UR21, 0x150, URZ ;  /* 0x0000015015218890 */ /* 0x000fe2000fffe0ff */
[----:B------:R-:W-:Y:S01]  /*5130*/  VOTEU.ALL UP1, P1 ;  /* 0x0000000000ff7886 */ /* 0x000fe20000820000 */
[----:B------:R-:W-:Y:S02]  /*5140*/  @!UP0 UIADD3 UR8, UPT, UPT, UR21, 0xb00, URZ ;  /* 0x00000b0015088890 */ /* 0x000fe4000fffe0ff */
[----:B------:R-:W-:Y:S03]  /*5150*/  @!UP0 UIADD3 UR10, UPT, UPT, UR34, 0x20, URZ ;  /* 0x00000020220a8890 */ /* 0x000fe6000fffe0ff */
[----:B------:R-:W-:Y:S01]  /*5160*/  UMOV UR9, UR33 ;  /* 0x0000002100097c82 */ /* 0x000fe20008000000 */
[----:B------:R-:W-:Y:S01]  /*5170*/  UMOV UR11, UR35 ;  /* 0x00000023000b7c82 */ /* 0x000fe20008000000 */
[----:B------:R1:W-:Y:S01]  /*5180*/  @!UP1 UTMALDG.3D [UR32], [UR4], desc[UR6] ;  /* 0x00000620040095b4 */ /* 0x0003e20008011000 */
[----:B------:R-:W-:Y:S01]  /*5190*/  VOTEU.ALL UP1, P1 ;  /* 0x0000000000ff7886 */ /* 0x000fe20000820000 */
[----:B------:R-:W-:Y:S02]  /*51a0*/  @!UP0 UIADD3 UR16, UPT, UPT, UR21, 0x1300, URZ ;  /* 0x0000130015108890 */ /* 0x000fe4000fffe0ff */
[----:B------:R-:W-:Y:S01]  /*51b0*/  @!UP0 UIADD3 UR18, UPT, UPT, UR34, 0x40, URZ ;  /* 0x0000004022128890 */ /* 0x000fe2000fffe0ff */
        /* <DEDUP_REMOVED lines=10> */
[----:B------:R-:W-:Y:S02]  /*5260*/  UIADD3 UR47, UPT, UPT, UR13, UR57, URZ ;  /* 0x000000390d2f7290 */ /* 0x000fe4000fffe0ff */
[----:B------:R-:W-:Y:S02]  /*5270*/  UIADD3 UR46, UPT, UPT, UR14, UR58, URZ ;  /* 0x0000003a0e2e7290 */ /* 0x000fe4000fffe0ff */
[----:B------:R-:W-:Y:S01]  /*5280*/  @!UP1 UTMALDG.3D [UR24], [UR4], desc[UR6] ;  /* 0x00000618040095b4 */ /* 0x000fe20008011000 */
[----:B------:R-:W-:Y:S01]  /*5290*/  VOTEU.ALL UP1, P1 ;  /* 0x0000000000ff7886 */ /* 0x000fe20000820000 */
[----:B-1----:R-:W-:Y:S01]  /*52a0*/  UMOV UR36, UR29 ;  /* 0x0000001d00247c82 */ /* 0x002fe20008000000 */
[----:B---3--:R-:W-:Y:S02]  /*52b0*/  @!UP0 UIADD3 UR8, UPT, UPT, UR21, 0x2300, URZ ;  /* 0x0000230015088890 */ /* 0x008fe4000fffe0ff */
[----:B------:R-:W-:Y:S02]  /*52c0*/  @!UP0 UIADD3 UR10, UPT, UPT, UR34, 0x80, URZ ;  /* 0x00000080220a8890 */ /* 0x000fe4000fffe0ff */
[----:B----4-:R-:W-:Y:S02]  /*52d0*/  @!UP0 UIADD3 UR16, UPT, UPT, UR21, 0x2b00, URZ ;  /* 0x00002b0015108890 */ /* 0x010fe4000fffe0ff */
[----:B------:R-:W-:Y:S05]  /*52e0*/  @!UP0 UIADD3 UR18, UPT, UPT, UR34, 0xa0, URZ ;  /* 0x000000a022128890 */ /* 0x000fea000fffe0ff */
[----:B------:R1:W-:Y:S01]  /*52f0*/  @!UP1 UTMALDG.3D [UR8], [UR4], desc[UR6] ;  /* 0x00000608040095b4 */ /* 0x0003e20008011000 */
[----:B------:R-:W-:Y:S02]  /*5300*/  UPLOP3.LUT UP1, UPT, UPT, UPT, UPT, 0x80, 0x8 ;  /* 0x000000000008789c */ /* 0x000fe40003f2f070 */
[----:B-1----:R-:W-:Y:S02]  /*5310*/  @!UP0 UIADD3 UR8, UPT, UPT, UR21, 0x3300, URZ ;  /* 0x0000330015088890 */ /* 0x002fe4000fffe0ff */
[----:B------:R-:W-:Y:S01]  /*5320*/  @!UP0 UIADD3 UR10, UPT, UPT, UR34, 0xc0, URZ ;  /* 0x000000c0220a8890 */ /* 0x000fe2000fffe0ff */
[----:B------:R-:W-:Y:S05]  /*5330*/  VOTEU.ALL UP0, P1 ;  /* 0x0000000000ff7886 */ /* 0x000fea0000800000 */
[----:B------:R3:W-:Y:S01]  /*5340*/  @!UP0 UTMALDG.3D [UR16], [UR4], desc[UR6] ;  /* 0x00000610040085b4 */ /* 0x0007e20008011000 */
[----:B------:R-:W-:Y:S05]  /*5350*/  VOTEU.ALL UP0, P1 ;  /* 0x0000000000ff7886 */ /* 0x000fea0000800000 */
[----:B------:R3:W-:Y:S01]  /*5360*/  @!UP0 UTMALDG.3D [UR8], [UR4], desc[UR6] ;  /* 0x00000608040085b4 */ /* 0x0007e20008011000 */
[----:B------:R3:W-:Y:S01]  /*5370*/  @!P1 SYNCS.ARRIVE.TRANS64.RED.A0TR RZ, [UR21+0x150], R8 ;  /* 0x00015008ffff99a7 */ /* 0x0007e20008300415 */
[----:B------:R-:W-:Y:S01]  /*5380*/  SYNCS.ARRIVE.TRANS64.RED.A1T0 RZ, [UR39], RZ ;  /* 0x000000ffffff79a7 */ /* 0x000fe20008100427 */
[----:B------:R-:W-:Y:S05]  /*5390*/  BRA.U UP3, `(.L_x_93) ;  /* 0xfffffff503107547 */ /* 0x000fea000b83ffff */
[----:B------:R-:W-:Y:S07]  /*53a0*/  MOV R0, UR21 ;  /* 0x0000001500007c02 */ /* 0x000fee0008000f00 */
.L_x_94:
[----:B-1----:R-:W-:-:S04]  /*53b0*/  SHF.L.U32 R2, R11, 0x1f, RZ ;  /* 0x0000001f0b027819 */ /* 0x002fc800000006ff */
[----:B------:R1:W4:Y:S03]  /*53c0*/  SYNCS.PHASECHK.TRANS64.TRYWAIT P0, [R0+URZ+0x158], R2 ;  /* 0x00015802000075a7 */ /* 0x00032600080011ff */
[----:B----4-:R-:W-:Y:S05]  /*53d0*/  @!P0 NANOSLEEP.SYNCS 0x989680 ;  /* 0x009896800000895d */ /* 0x010fea0003900000 */
[----:B------:R-:W4:Y:S02]  /*53e0*/  @!P0 SYNCS.PHASECHK.TRANS64 P0, [R0+URZ+0x158], R2 ;  /* 0x00015802000085a7 */ /* 0x000f2400080010ff */
[----:B--234-:R-:W-:Y:S05]  /*53f0*/  @P0 EXIT ;  /* 0x000000000000094d */ /* 0x01cfea0003800000 */
[----:B------:R-:W-:Y:S05]  /*5400*/  BRA `(.L_x_94) ;  /* 0xfffffffc00e87947 */ /* 0x000fea000383ffff */
.L_x_85:
[----:B------:R-:W-:-:S06]  /*5410*/  UISETP.GE.AND UP0, UPT, UR18, 0x4, UPT ;  /* 0x000000041200788c */ /* 0x000fcc000bf06270 */
[----:B------:R-:W-:-:S13]  /*5420*/  PLOP3.LUT P0, PT, PT, PT, UP0, 0x80, 0x8 ;  /* 0x000000000008781c */ /* 0x000fda0003f0f008 */
[----:B-1----:R-:W-:Y:S05]  /*5430*/  @!P0 EXIT ;  /* 0x000000000000894d */ /* 0x002fea0003800000 */
[----:B------:R-:W-:Y:S01]  /*5440*/  BAR.SYNC.DEFER_BLOCKING 0x6, 0xa0 ;  /* 0x0182800000007b1d */ /* 0x000fe20000010000 */
[----:B------:R-:W-:Y:S02]  /*5450*/  IMAD.U32 R2, R229, 0x10000, RZ ;  /* 0x00010000e5027824 */ /* 0x000fe400078e00ff */
[----:B------:R-:W-:-:S03]  /*5460*/  IMAD.MOV.U32 R238, RZ, RZ, RZ ;  /* 0x000000ffffee7224 */ /* 0x000fc600078e00ff */
[----:B------:R-:W-:Y:S02]  /*5470*/  UMOV UR4, 0x400 ;  /* 0x0000040000047882 */ /* 0x000fe40000000000 */
[----:B------:R-:W1:Y:S01]  /*5480*/  LDC.64 R232, c[0x0][0x888] ;  /* 0x00022200ffe87b82 */ /* 0x000e620000000a00 */
[----:B------:R-:W-:Y:S01]  /*5490*/  ULEA UR4, UR5, UR4, 0x18 ;  /* 0x0000000405047291 */ /* 0x000fe2000f8ec0ff */
[----:B------:R-:W-:Y:S01]  /*54a0*/  LOP3.LUT R2, R2, 0x600000, RZ, 0xc0, !PT ;  /* 0x0060000002027812 */ /* 0x000fe200078ec0ff */
[----:B------:R-:W2:Y:S01]  /*54b0*/  LDCU UR44, c[0x0][0xb0c] ;  /* 0x00016180ff2c77ac */ /* 0x000ea20008000800 */
[----:B------:R-:W3:Y:S04]  /*54c0*/  LDCU UR63, c[0x0][0xb20] ;  /* 0x00016400ff3f77ac */ /* 0x000ee80008000800 */
[----:B------:R-:W4:Y:S01]  /*54d0*/  LDC.64 R234, c[0x0][0x890] ;  /* 0x00022400ffea7b82 */ /* 0x000f220000000a00 */
[----:B------:R-:W1:Y:S01]  /*54e0*/  LDCU UR40, c[0x0][0xb30] ;  /* 0x00016600ff2877ac */ /* 0x000e620008000800 */
[----:B------:R-:W1:Y:S06]  /*54f0*/  LDCU.64 UR60, c[0x0][0x888] ;  /* 0x00011100ff3c77ac */ /* 0x000e6c0008000a00 */
[----:B------:R-:W1:Y:S01]  /*5500*/  LDC.64 R230, c[0x0][0x8b0] ;  /* 0x00022c00ffe67b82 */ /* 0x000e620000000a00 */
[----:B------:R-:W2:Y:S01]  /*5510*/  LDS R0, [UR4+0x220] ;  /* 0x00022004ff007984 */ /* 0x000ea20008000800 */
[----:B------:R-:W1:Y:S01]  /*5520*/  LDCU.64 UR42, c[0x0][0xb28] ;  /* 0x00016500ff2a77ac */ /* 0x000e620008000a00 */
[----:B------:R-:W1:Y:S01]  /*5530*/  LDCU.128 UR52, c[0x0][0xb10] ;  /* 0x00016200ff3477ac */ /* 0x000e620008000c00 */
[----:B------:R-:W-:Y:S01]  /*5540*/  UMOV UR39, URZ ;  /* 0x000000ff00277c82 */ /* 0x000fe20008000000 */
[----:B------:R-:W-:Y:S01]  /*5550*/  UMOV UR51, URZ ;  /* 0x000000ff00337c82 */ /* 0x000fe20008000000 */
[----:B------:R-:W-:Y:S01]  /*5560*/  UMOV UR16, URZ ;  /* 0x000000ff00107c82 */ /* 0x000fe20008000000 */
[----:B------:R-:W-:Y:S01]  /*5570*/  UMOV UR50, URZ ;  /* 0x000000ff00327c82 */ /* 0x000fe20008000000 */
[----:B--234-:R-:W-:-:S07]  /*5580*/  IADD3 R2, PT, PT, R0, R2, RZ ;  /* 0x0000000200027210 */ /* 0x01cfce0007ffe0ff */
.L_x_117:
[----:B------:R-:W2:Y:S01]  /*5590*/  S2UR UR62, SR_CgaCtaId ;  /* 0x00000000003e79c3 */ /* 0x000ea20000008800 */
[----:B------:R-:W-:Y:S01]  /*55a0*/  UMOV UR45, 0x400 ;  /* 0x00000400002d7882 */ /* 0x000fe20000000000 */
[----:B------:R-:W-:Y:S04]  /*55b0*/  MOV R3, UR50 ;  /* 0x0000003200037c02 */ /* 0x000fe80008000f00 */
[----:B------:R-:W-:Y:S01]  /*55c0*/  SHF.L.U32 R3, R3, 0x1f, RZ ;  /* 0x0000001f03037819 */ /* 0x000fe200000006ff */
[----:B--2---:R-:W-:Y:S04]  /*55d0*/  ULEA UR45, UR62, UR45, 0x18 ;  /* 0x0000002d3e2d7291 */ /* 0x004fe8000f8ec0ff */
[----:B------:R-:W-:Y:S09]  /*55e0*/  ULEA UR4, UR16, UR45, 0x3 ;  /* 0x0000002d10047291 */ /* 0x000ff2000f8e18ff */
[----:B------:R-:W2:Y:S02]  /*55f0*/  SYNCS.PHASECHK.TRANS64.TRYWAIT P0, [UR4+0x170], R3 ;  /* 0x00017003ff0075a7 */ /* 0x000ea40008001104 */
[----:B-12---:R-:W-:Y:S05]  /*5600*/  @!P0 BRA `(.L_x_95) ;  /* 0x0000004c00348947 */ /* 0x006fea0003800000 */
.L_x_184:
[----:B------:R-:W-:Y:S02]  /*5610*/  ULEA UR5, UR16, UR45, 0x4 ;  /* 0x0000002d10057291 */ /* 0x000fe4000f8e20ff */
[----:B------:R-:W-:Y:S04]  /*5620*/  UIADD3 UR4, UPT, UPT, UR4, 0x180, URZ ;  /* 0x0000018004047890 */ /* 0x000fe8000fffe0ff */
[----:B------:R-:W-:Y:S03]  /*5630*/  UPRMT UR4, URZ, 0x654, UR4 ;  /* 0x00000654ff047896 */ /* 0x000fe60008000004 */
[----:B------:R-:W3:Y:S01]  /*5640*/  LDS.128 R4, [UR5+0x200] ;  /* 0x00020005ff047984 */ /* 0x000ee20008000c00 */
[----:B------:R-:W-:Y:S01]  /*5650*/  @!PT LDS RZ, [RZ] ;  /* 0x00000000fffff984 */ /* 0x000fe20000000800 */
[----:B------:R-:W-:Y:S01]  /*5660*/  @!PT LDS RZ, [RZ] ;  /* 0x00000000fffff984 */ /* 0x000fe20000000800 */
[----:B------:R-:W-:Y:S01]  /*5670*/  @!PT LDS RZ, [RZ] ;  /* 0x00000000fffff984 */ /* 0x000fe20000000800 */
[----:B------:R-:W-:Y:S01]  /*5680*/  @!PT LDS RZ, [RZ] ;  /* 0x00000000fffff984 */ /* 0x000fe20000000800 */
[----:B------:R4:W-:Y:S07]  /*5690*/  MEMBAR.ALL.CTA ;  /* 0x0000000000007992 */ /* 0x0009ee0000008000 */
[----:B----4-:R-:W4:Y:S02]  /*56a0*/  FENCE.VIEW.ASYNC.S ;  /* 0x00000000000073c6 */ /* 0x010f240000000000 */
[----:B----4-:R-:W-:Y:S01]  /*56b0*/  SYNCS.ARRIVE.TRANS64.RED.A1T0 RZ, [UR4], RZ ;  /* 0x000000ffffff79a7 */ /* 0x010fe20008100404 */
[----:B---3--:R-:W-:Y:S11]  /*56c0*/  LOP3.LUT P0, RZ, R6, 0x1, RZ, 0xc0, !PT ;  /* 0x0000000106ff7812 */ /* 0x008ff6000780c0ff */
[----:B------:R-:W-:Y:S02]  /*56d0*/  @!UPT UIADD3 URZ, UPT, UPT, URZ, URZ, URZ ;  /* 0x000000fffffff290 */ /* 0x000fe4000fffe0ff */
[----:B------:R-:W-:Y:S01]  /*56e0*/  VOTEU.ANY UP0, P0 ;  /* 0x0000000000ff7886 */ /* 0x000fe20000000100 */
[----:B------:R-:W-:Y:S01]  /*56f0*/  PLOP3.LUT P3, PT, PT, PT, UP0, 0x80, 0x8 ;  /* 0x000000000008781c */ /* 0x000fe20003f6f008 */
[----:B------:R-:W-:Y:S01]  /*5700*/  UP2UR UR49, UPR, URZ, 0x1 ;  /* 0x00000001ff317883 */ /* 0x000fe20008000000 */
[----:B------:R-:W-:Y:S02]  /*5710*/  PLOP3.LUT P1, PT, PT, PT, UP0, 0x80, 0x8 ;  /* 0x000000000008781c */ /* 0x000fe40003f2f008 */
[----:B------:R-:W-:Y:S02]  /*5720*/  PLOP3.LUT P2, PT, PT, PT, UP0, 0x80, 0x8 ;  /* 0x000000000008781c */ /* 0x000fe40003f4f008 */
[----:B------:R-:W-:Y:S01]  /*5730*/  PLOP3.LUT P0, PT, PT, PT, UP0, 0x80, 0x8 ;  /* 0x000000000008781c */ /* 0x000fe20003f0f008 */
[----:B------:R-:W-:Y:S06]  /*5740*/  UISETP.GE.AND UP0, UPT, UR41, 0x1, UPT ;  /* 0x000000012900788c */ /* 0x000fec000bf06270 */
[----:B--2---:R-:W-:Y:S02]  /*5750*/  @P3 MOV R3, R4 ;  /* 0x0000000400033202 */ /* 0x004fe40000000f00 */
[----:B------:R-:W-:Y:S02]  /*5760*/  @P1 LOP3.LUT R0, R5, 0xffff, RZ, 0xc0, !PT ;  /* 0x0000ffff05001812 */ /* 0x000fe400078ec0ff */
[----:B------:R-:W-:Y:S02]  /*5770*/  @P2 R2UR UR38, R3 ;  /* 0x00000000032622ca */ /* 0x000fe400000e0000 */
[----:B------:R-:W-:Y:S01]  /*5780*/  @P0 R2UR UR37, R0 ;  /* 0x00000000002502ca */ /* 0x000fe200000e0000 */
[----:B------:R-:W-:Y:S03]  /*5790*/  @!UPT UIADD3 URZ, UPT, UPT, URZ, URZ, URZ ;  /* 0x000000fffffff290 */ /* 0x000fe6000fffe0ff */
[----:B------:R-:W-:Y:S11]  /*57a0*/  BRA.U !UP0, `(.L_x_96) ;  /* 0x0000000108c87547 */ /* 0x000ff6000b800000 */
[----:B------:R-:W2:Y:S01]  /*57b0*/  LDCU UR7, c[0x0][0x370] ;  /* 0x00006e00ff0777ac */ /* 0x000ea20008000800 */
[----:B------:R-:W3:Y:S01]  /*57c0*/  LDCU UR4, c[0x0][0x374] ;  /* 0x00006e80ff0477ac */ /* 0x000ee20008000800 */
[----:B-1----:R-:W-:Y:S02]  /*57d0*/  UISETP.NE.AND UP0, UPT, UR54, 0x1, UPT ;  /* 0x000000013600788c */ /* 0x002fe4000bf05270 */
[----:B------:R-:W-:Y:S02]  /*57e0*/  UIMAD.WIDE.U32 UR10, UR37, UR55, URZ ;  /* 0x00000037250a72a5 */ /* 0x000fe4000f8e00ff */
[----:B------:R-:W-:Y:S02]  /*57f0*/  UISETP.NE.AND UP1, UPT, UR44, 0x1, UPT ;  /* 0x000000012c00788c */ /* 0x000fe4000bf25270 */
[----:B------:R-:W-:Y:S02]  /*5800*/  UISETP.NE.AND UP2, UPT, UR41, 0x1, UPT ;  /* 0x000000012900788c */ /* 0x000fe4000bf45270 */
[----:B------:R-:W-:Y:S02]  /*5810*/  UIMAD.WIDE.U32 UR14, UR38, UR52, URZ ;  /* 0x00000034260e72a5 */ /* 0x000fe4000f8e00ff */
[----:B--2---:R-:W-:Y:S02]  /*5820*/  UIMAD.WIDE.U32 UR12, UR7, UR52, URZ ;  /* 0x00000034070c72a5 */ /* 0x004fe4000f8e00ff */
[----:B---3--:R-:W-:Y:S07]  /*5830*/  UIMAD.WIDE.U32 UR8, UR4, UR55, URZ ;  /* 0x00000037040872a5 */ /* 0x008fee000f8e00ff */
[----:B------:R-:W-:Y:S02]  /*5840*/  UMOV UR5, UR9 ;  /* 0x0000000900057c82 */ /* 0x000fe40008000000 */
[----:B------:R-:W-:Y:S03]  /*5850*/  @UP0 USHF.R.U32.HI UR4, URZ, UR63, UR5 ;  /* 0x0000003fff040299 */ /* 0x000fe60008011605 */
[----:B------:R-:W-:Y:S01]  /*5860*/  UMOV UR5, UR11 ;  /* 0x0000000b00057c82 */ /* 0x000fe20008000000 */
[----:B------:R-:W-:Y:S02]  /*5870*/  UIMAD.WIDE.U32 UR8, UR4, UR42, URZ ;  /* 0x0000002a040872a5 */ /* 0x000fe4000f8e00ff */
[----:B------:R-:W-:Y:S03]  /*5880*/  USHF.R.U32.HI UR6, URZ, UR63, UR5 ;  /* 0x0000003fff067299 */ /* 0x000fe60008011605 */
[----:B------:R-:W-:Y:S01]  /*5890*/  UMOV UR5, UR13 ;  /* 0x0000000d00057c82 */ /* 0x000fe20008000000 */
[----:B------:R-:W-:Y:S02]  /*58a0*/  USEL UR6, UR37, UR6, !UP0 ;  /* 0x0000000625067287 */ /* 0x000fe4000c000000 */
[----:B------:R-:W-:Y:S01]  /*58b0*/  @UP1 USHF.R.U32.HI UR7, URZ, UR53, UR5 ;  /* 0x00000035ff071299 */ /* 0x000fe20008011605 */
[----:B------:R-:W-:Y:S02]  /*58c0*/  UMOV UR8, UR9 ;  /* 0x0000000900087c82 */ /* 0x000fe40008000000 */
[----:B------:R-:W-:Y:S01]  /*58d0*/  UMOV UR5, UR15 ;  /* 0x0000000f00057c82 */ /* 0x000fe20008000000 */
[----:B------:R-:W-:Y:S02]  /*58e0*/  UIMAD.WIDE.U32 UR10, UR7, UR42, URZ ;  /* 0x0000002a070a72a5 */ /* 0x000fe4000f8e00ff */
[----:B------:R-:W-:Y:S02]  /*58f0*/  @UP2 USHF.R.U32.HI UR4, URZ, UR43, UR8 ;  /* 0x0000002bff042299 */ /* 0x000fe40008011608 */
[----:B------:R-:W-:Y:S02]  /*5900*/  USHF.R.U32.HI UR5, URZ, UR53, UR5 ;  /* 0x00000035ff057299 */ /* 0x000fe40008011605 */
[----:B------:R-:W-:Y:S02]  /*5910*/  UIMAD UR4, UR41, UR4, URZ ;  /* 0x00000004290472a4 */ /* 0x000fe4000f8e02ff */
[----:B------:R-:W-:Y:S02]  /*5920*/  USEL UR5, UR38, UR5, !UP1 ;  /* 0x0000000526057287 */ /* 0x000fe4000c800000 */
[----:B------:R-:W-:Y:S01]  /*5930*/  UISETP.GE.AND UP0, UPT, UR6, UR4, UPT ;  /* 0x000000040600728c */ /* 0x000fe2000bf06270 */
[----:B------:R-:W-:Y:S02]  /*5940*/  UMOV UR10, UR11 ;  /* 0x0000000b000a7c82 */ /* 0x000fe40008000000 */
[----:B------:R-:W-:Y:S02]  /*5950*/  @UP2 USHF.R.U32.HI UR7, URZ, UR43, UR10 ;  /* 0x0000002bff072299 */ /* 0x000fe4000801160a */
[----:B------:R-:W-:Y:S02]  /*5960*/  UIMAD.WIDE.U32 UR10, UR6, UR42, URZ ;  /* 0x0000002a060a72a5 */ /* 0x000fe4000f8e00ff */
[----:B------:R-:W-:Y:S04]  /*5970*/  UIMAD UR8, UR41, UR7, URZ ;  /* 0x00000007290872a4 */ /* 0x000fe8000f8e02ff */
[----:B------:R-:W-:Y:S02]  /*5980*/  UISETP.GE.OR UP0, UPT, UR5, UR8, UP0 ;  /* 0x000000080500728c */ /* 0x000fe40008706670 */
[----:B------:R-:W-:Y:S02]  /*5990*/  UIMAD.WIDE.U32 UR8, UR5, UR42, URZ ;  /* 0x0000002a050872a5 */ /* 0x000fe4000f8e00ff */
[----:B------:R-:W-:Y:S01]  /*59a0*/  UIADD3 UR8, UPT, UPT, -UR5, URZ, URZ ;  /* 0x000000ff05087290 */ /* 0x000fe2000fffe1ff */
[----:B------:R-:W-:Y:S02]  /*59b0*/  UMOV UR4, UR11 ;  /* 0x0000000b00047c82 */ /* 0x000fe40008000000 */
[----:B------:R-:W-:Y:S04]  /*59c0*/  USHF.R.U32.HI UR4, URZ, UR43, UR4 ;  /* 0x0000002bff047299 */ /* 0x000fe80008011604 */
[----:B------:R-:W-:Y:S03]  /*59d0*/  USEL UR11, UR6, UR4, !UP2 ;  /* 0x00000004060b7287 */ /* 0x000fe6000d000000 */
[----:B------:R-:W-:Y:S01]  /*59e0*/  @!UP0 UMOV UR4, UR9 ;  /* 0x0000000900048c82 */ /* 0x000fe20008000000 */
[----:B------:R-:W-:Y:S02]  /*59f0*/  UIADD3 UR10, UPT, UPT, -UR11, URZ, URZ ;  /* 0x000000ff0b0a7290 */ /* 0x000fe4000fffe1ff */
[----:B------:R-:W-:Y:S02]  /*5a00*/  @!UP0 USHF.R.U32.HI UR4, URZ, UR43, UR4 ;  /* 0x0000002bff048299 */ /* 0x000fe40008011604 */
[----:B------:R-:W-:Y:S02]  /*5a10*/  UIMAD UR10, UR41, UR10, UR6 ;  /* 0x0000000a290a72a4 */ /* 0x000fe4000f8e0206 */
[----:B------:R-:W-:Y:S02]  /*5a20*/  @!UP0 USEL UR4, UR5, UR4, !UP2 ;  /* 0x0000000405048287 */ /* 0x000fe4000d000000 */
[----:B------:R-:W-:Y:S02]  /*5a30*/  UIADD3 UR9, UPT, UPT, -UR6, URZ, URZ ;  /* 0x000000ff06097290 */ /* 0x000fe4000fffe1ff */
[----:B------:R-:W-:Y:S02]  /*5a40*/  @!UP0 UIMAD UR10, UR7, UR10, UR4 ;  /* 0x0000000a070a82a4 */ /* 0x000fe4000f8e0204 */
[----:B------:R-:W-:Y:S02]  /*5a50*/  @!UP0 UIADD3 UR11, UPT, UPT, UR11, -UR4, URZ ;  /* 0x800000040b0b8290 */ /* 0x000fe4000fffe0ff */
[----:B------:R-:W-:Y:S02]  /*5a60*/  UIMAD UR7, UR44, UR8, UR38 ;  /* 0x000000082c0772a4 */ /* 0x000fe4000f8e0226 */
[----:B------:R-:W-:Y:S02]  /*5a70*/  @!UP0 UIMAD UR6, UR11, UR41, UR5 ;  /* 0x000000290b0682a4 */ /* 0x000fe4000f8e0205 */
[----:B------:R-:W-:Y:S01]  /*5a80*/  UIMAD UR4, UR54, UR9, UR37 ;  /* 0x00000009360472a4 */ /* 0x000fe2000f8e0225 */
[----:B------:R-:W-:Y:S02]  /*5a90*/  @!UP0 UMOV UR5, UR10 ;  /* 0x0000000a00058c82 */ /* 0x000fe40008000000 */
[----:B------:R-:W-:Y:S02]  /*5aa0*/  UIMAD UR38, UR5, UR44, UR7 ;  /* 0x0000002c052672a4 */ /* 0x000fe4000f8e0207 */
[----:B------:R-:W-:Y:S11]  /*5ab0*/  UIMAD UR37, UR6, UR54, UR4 ;  /* 0x00000036062572a4 */ /* 0x000ff6000f8e0204 */
[----:B------:R-:W-:Y:S01]  /*5ac0*/  @!UPT UIADD3 URZ, UPT, UPT, URZ, URZ, URZ ;  /* 0x000000fffffff290 */ /* 0x000fe2000fffe0ff */
.L_x_96:
[----:B-1----:R-:W-:Y:S02]  /*5ad0*/  UISETP.NE.AND UP0, UPT, UR40, 0x1, UPT ;  /* 0x000000012800788c */ /* 0x002fe4000bf05270 */
[----:B------:R-:W-:Y:S02]  /*5ae0*/  UISETP.NE.AND UP1, UPT, UR49, URZ, UPT ;  /* 0x000000ff3100728c */ /* 0x000fe4000bf25270 */
[----:B------:R-:W-:Y:S04]  /*5af0*/  UIADD3 UR48, UPT, UPT, UR16, 0x1, URZ ;  /* 0x0000000110307890 */ /* 0x000fe8000fffe0ff */
[----:B------:R-:W-:Y:S02]  /*5b00*/  PLOP3.LUT P1, PT, PT, PT, UP1, 0x80, 0x8 ;  /* 0x000000000008781c */ /* 0x000fe40003f2f018 */
[----:B------:R-:W-:Y:S01]  /*5b10*/  PLOP3.LUT P0, PT, PT, PT, UP1, 0x80, 0x8 ;  /* 0x000000000008781c */ /* 0x000fe20003f0f018 */
[----:B------:R-:W1:Y:S01]  /*5b20*/  @!UP0 LDCU.128 UR12, c[0x0][0xb10] ;  /* 0x00016200ff0c87ac */ /* 0x000e620008000c00 */
[----:B------:R-:W2:Y:S09]  /*5b30*/  @!UP0 LDCU UR5, c[0x0][0xb0c] ;  /* 0x00016180ff0587ac */ /* 0x000eb20008000800 */
[----:B------:R-:W-:Y:S01]  /*5b40*/  @P1 SHF.R.U32.HI R4, RZ, 0x10, R5 ;  /* 0x00000010ff041819 */ /* 0x000fe20000011605 */
[----:B------:R-:W3:Y:S03]  /*5b50*/  @!UP0 LDCU UR10, c[0x0][0xb20] ;  /* 0x00016400ff0a87ac */ /* 0x000ee60008000800 */
[----:B------:R-:W-:Y:S01]  /*5b60*/  @P0 R2UR UR56, R4 ;  /* 0x00000000043802ca */ /* 0x000fe200000e0000 */
[----:B-1----:R-:W-:Y:S02]  /*5b70*/  UIMAD.WIDE.U32 UR8, UR38, UR12, URZ ;  /* 0x0000000c260872a5 */ /* 0x002fe4000f8e00ff */
[----:B------:R-:W-:Y:S02]  /*5b80*/  UIMAD.WIDE.U32 UR6, UR37, UR15, URZ ;  /* 0x0000000f250672a5 */ /* 0x000fe4000f8e00ff */
[----:B------:R-:W-:Y:S03]  /*5b90*/  @!UP0 UISETP.NE.AND UP1, UPT, UR14, 0x1, UPT ;  /* 0x000000010e00888c */ /* 0x000fe6000bf25270 */
[----:B------:R-:W-:Y:S01]  /*5ba0*/  @!UP0 UMOV UR4, UR9 ;  /* 0x0000000900048c82 */ /* 0x000fe20008000000 */
[----:B--2---:R-:W-:Y:S02]  /*5bb0*/  @!UP0 UISETP.NE.AND UP2, UPT, UR5, 0x1, UPT ;  /* 0x000000010500888c */ /* 0x004fe4000bf45270 */
[----:B------:R-:W-:Y:S01]  /*5bc0*/  @!UP0 USHF.R.U32.HI UR4, URZ, UR13, UR4 ;  /* 0x0000000dff048299 */ /* 0x000fe20008011604 */
[----:B------:R-:W-:Y:S02]  /*5bd0*/  @!UP0 UMOV UR6, UR7 ;  /* 0x0000000700068c82 */ /* 0x000fe40008000000 */
[----:B---3--:R-:W-:Y:S02]  /*5be0*/  @!UP0 USHF.R.U32.HI UR6, URZ, UR10, UR6 ;  /* 0x0000000aff068299 */ /* 0x008fe40008011606 */
[----:B------:R-:W-:Y:S02]  /*5bf0*/  @!UP0 USEL UR7, UR38, UR4, !UP2 ;  /* 0x0000000426078287 */ /* 0x000fe4000d000000 */
[----:B------:R-:W-:Y:S04]  /*5c00*/  @!UP0 USEL UR6, UR37, UR6, !UP1 ;  /* 0x0000000625068287 */ /* 0x000fe8000c800000 */
[----:B------:R-:W-:Y:S02]  /*5c10*/  @!UP0 UIADD3 UR4, UPT, UPT, -UR7, UR6, URZ ;  /* 0x0000000607048290 */ /* 0x000fe4000fffe1ff */
[----:B------:R-:W-:Y:S02]  /*5c20*/  @!UP0 UIADD3 UR6, UPT, UPT, UR7, -UR6, URZ ;  /* 0x8000000607068290 */ /* 0x000fe4000fffe0ff */
[----:B------:R-:W-:Y:S02]  /*5c30*/  UIADD3 UR7, UPT, UPT, UR45, 0x300, URZ ;  /* 0x000003002d077890 */ /* 0x000fe4000fffe0ff */
[----:B------:R-:W-:Y:S02]  /*5c40*/  @!UP0 UIMAD UR38, UR4, UR5, UR38 ;  /* 0x00000005042682a4 */ /* 0x000fe4000f8e0226 */
[----:B------:R-:W-:Y:S02]  /*5c50*/  @!UP0 UIMAD UR37, UR6, UR14, UR37 ;  /* 0x0000000e062582a4 */ /* 0x000fe4000f8e0225 */
[----:B------:R-:W-:Y:S09]  /*5c60*/  ULOP3.LUT UP0, URZ, UR7, 0x90, URZ, 0xc0, !UPT ;  /* 0x0000009007ff7892 */ /* 0x000ff2000f80c0ff */
[----:B------:R-:W-:Y:S05]  /*5c70*/  BRA.U !UP0, `(.L_x_97) ;  /* 0x0000000108407547 */ /* 0x000fea000b800000 */
[----:B------:R-:W1:Y:S01]  /*5c80*/  LDCU.64 UR8, c[0x4][0x80] ;  /* 0x01001000ff0877ac */ /* 0x000e620008000a00 */
[----:B------:R-:W-:Y:S01]  /*5c90*/  MOV R15, 0x0 ;  /* 0x00000000000f7802 */ /* 0x000fe20000000f00 */
[----:B------:R-:W-:Y:S02]  /*5ca0*/  HFMA2 R12, -RZ, RZ, 0, 5.9604644775390625e-08 ;  /* 0x00000001ff0c7431 */ /* 0x000fe400000001ff */
[----:B------:R-:W-:Y:S02]  /*5cb0*/  IMAD.MOV.U32 R8, RZ, RZ, 0x70 ;  /* 0x00000070ff087424 */ /* 0x000fe400078e00ff */
[----:B------:R-:W-:Y:S01]  /*5cc0*/  IMAD.MOV.U32 R13, RZ, RZ, RZ ;  /* 0x000000ffff0d7224 */ /* 0x000fe200078e00ff */
[----:B------:R-:W2:Y:S01]  /*5cd0*/  LDCU.64 UR6, c[0x4][0x88] ;  /* 0x01001100ff0677ac */ /* 0x000ea20008000a00 */
[----:B------:R-:W3:Y:S01]  /*5ce0*/  LDC.64 R14, c[0x4][R15] ;  /* 0x010000000f0e7b82 */ /* 0x000ee20000000a00 */
[----:B------:R-:W4:Y:S01]  /*5cf0*/  LDCU.64 UR4, c[0x4][0x8] ;  /* 0x01000100ff0477ac */ /* 0x000f220008000a00 */
[----:B-1----:R-:W-:Y:S01]  /*5d00*/  MOV R5, UR9 ;  /* 0x0000000900057c02 */ /* 0x002fe20008000f00 */
[----:B------:R-:W-:Y:S01]  /*5d10*/  IMAD.U32 R4, RZ, RZ, UR8 ;  /* 0x00000008ff047e24 */ /* 0x000fe2000f8e00ff */
[----:B--2---:R-:W-:Y:S01]  /*5d20*/  MOV R7, UR7 ;  /* 0x0000000700077c02 */ /* 0x004fe20008000f00 */
[----:B------:R-:W-:Y:S01]  /*5d30*/  IMAD.U32 R6, RZ, RZ, UR6 ;  /* 0x00000006ff067e24 */ /* 0x000fe2000f8e00ff */
[----:B----4-:R-:W-:Y:S01]  /*5d40*/  MOV R11, UR5 ;  /* 0x00000005000b7c02 */ /* 0x010fe20008000f00 */
[----:B------:R-:W-:Y:S02]  /*5d50*/  IMAD.U32 R10, RZ, RZ, UR4 ;  /* 0x00000004ff0a7e24 */ /* 0x000fe4000f8e00ff */
[----:B------:R-:W-:Y:S07]  /*5d60*/  LEPC R20, `(.L_x_97) ;  /* 0x000000001014794e */ /* 0x000fee0000000000 */
[----:B---3-5:R-:W-:Y:S05]  /*5d70*/  CALL.ABS.NOINC R14 ;  /* 0x000000000e007343 */ /* 0x028fea0003c00000 */
.L_x_97:
[----:B------:R-:W-:Y:S04]  /*5d80*/  UIADD3 UR4, UPT, UPT, UR45, 0x3b00, URZ ;  /* 0x00003b002d047890 */ /* 0x000fe8000fffe0ff */
        /* <DEDUP_REMOVED lines=18> */
.L_x_98:
[----:B------:R-:W-:Y:S01]  /*5eb0*/  ISETP.NE.U32.AND P3, PT, R234, RZ, PT ;  /* 0x000000ffea00720c */ /* 0x000fe20003f65070 */
[----:B------:R-:W-:Y:S01]  /*5ec0*/  UISETP.NE.AND UP1, UPT, UR59, URZ, UPT ;  /* 0x000000ff3b00728c */ /* 0x000fe2000bf25270 */
[----:B------:R-:W-:Y:S02]  /*5ed0*/  ISETP.NE.U32.AND P4, PT, R230, RZ, PT ;  /* 0x000000ffe600720c */ /* 0x000fe40003f85070 */
[----:B------:R-:W-:Y:S02]  /*5ee0*/  ISETP.NE.AND.EX P3, PT, R235, RZ, PT, P3 ;  /* 0x000000ffeb00720c */ /* 0x000fe40003f65330 */
[----:B------:R-:W-:Y:S02]  /*5ef0*/  PLOP3.LUT P1, PT, PT, PT, PT, 0x8, 0x80 ;  /* 0x000000000080781c */ /* 0x000fe40003f2e170 */
[----:B------:R-:W-:Y:S02]  /*5f00*/  PLOP3.LUT P0, PT, PT, PT, UP1, 0x80, 0x8 ;  /* 0x000000000008781c */ /* 0x000fe40003f0f018 */
[----:B------:R-:W-:Y:S02]  /*5f10*/  ISETP.NE.AND.EX P4, PT, R231, RZ, PT, P4 ;  /* 0x000000ffe700720c */ /* 0x000fe40003f85340 */
[----:B------:R-:W1:Y:S09]  /*5f20*/  @UP1 LDCU.64 UR4, c[0x0][0x888] ;  /* 0x00011100ff0417ac */ /* 0x000e720008000a00 */
[----:B------:R-:W-:Y:S01]  /*5f30*/  @P0 PLOP3.LUT P1, PT, P3, PT, PT, 0x80, 0x8 ;  /* 0x000000000008081c */ /* 0x000fe20001f2f070 */
[----:B-1----:R-:W-:Y:S04]  /*5f40*/  @UP1 UISETP.NE.U32.AND UP0, UPT, UR4, URZ, UPT ;  /* 0x000000ff0400128c */ /* 0x002fe8000bf05070 */
[----:B------:R-:W-:Y:S04]  /*5f50*/  @UP1 UISETP.NE.AND.EX UP0, UPT, UR5, URZ, UPT, UP0 ;  /* 0x000000ff0500128c */ /* 0x000fe8000bf05300 */
[----:B------:R-:W-:Y:S01]  /*5f60*/  @UP1 USEL UR4, URZ, 0xffffffff, UP0 ;  /* 0xffffffffff041887 */ /* 0x000fe20008000000 */
[----:B------:R-:W-:Y:S11]  /*5f70*/  @!P3 BRA `(.L_x_99) ;  /* 0x000000000030b947 */ /* 0x000ff60003800000 */
[----:B------:R-:W-:Y:S01]  /*5f80*/  ISETP.NE.U32.AND P2, PT, R232, RZ, PT ;  /* 0x000000ffe800720c */ /* 0x000fe20003f45070 */
[----:B------:R-:W1:Y:S01]  /*5f90*/  LDCU.64 UR6, c[0x0][0x358] ;  /* 0x00006b00ff0677ac */ /* 0x000e620008000a00 */
[----:B------:R-:W-:Y:S02]  /*5fa0*/  IMAD.MOV.U32 R236, RZ, RZ, 0x1 ;  /* 0x00000001ffec7424 */ /* 0x000fe400078e00ff */
[----:B------:R-:W-:Y:S11]  /*5fb0*/  ISETP.NE.AND.EX P2, PT, R233, RZ, PT, P2 ;  /* 0x000000ffe900720c */ /* 0x000ff60003f45320 */
[----:B------:R-:W-:Y:S02]  /*5fc0*/  @!UPT UIADD3 URZ, UPT, UPT, URZ, URZ, URZ ;  /* 0x000000fffffff290 */ /* 0x000fe4000fffe0ff */
[----:B------:R-:W2:Y:S01]  /*5fd0*/  @P2 LDC.64 R4, c[0x0][0x888] ;  /* 0x00022200ff042b82 */ /* 0x000ea20000000a00 */
[----:B------:R-:W-:Y:S04]  /*5fe0*/  @P2 IMAD R0, R234, UR36, RZ ;  /* 0x00000024ea002c24 */ /* 0x000fe8000f8e02ff */
[----:B--2---:R-:W-:Y:S04]  /*5ff0*/  @P2 IMAD.WIDE R4, R0, 0x4, R4 ;  /* 0x0000000400042825 */ /* 0x004fe800078e0204 */
[----:B------:R-:W-:Y:S01]  /*6000*/  HFMA2 R0, -RZ, RZ, 0, 5.9604644775390625e-08 ;  /* 0x00000001ff007431 */ /* 0x000fe200000001ff */
[----:B-1---5:R1:W5:Y:S04]  /*6010*/  @P2 LDG.E R121, desc[UR6][R4.64] ;  /* 0x0000000604792981 */ /* 0x022368000c1e1900 */
[----:B------:R-:W-:Y:S01]  /*6020*/  @!P2 PRMT R236, R0, 0x7610, R236 ;  /* 0x0000761000eca816 */ /* 0x000fe200000000ec */
[----:B-1----:R-:W2:Y:S06]  /*6030*/  @!P2 LDC R121, c[0x0][0x880] ;  /* 0x00022000ff79ab82 */ /* 0x002eac0000000800 */
.L_x_99:
[----:B------:R-:W-:Y:S05]  /*6040*/  @!P4 BRA `(.L_x_100) ;  /* 0x000000000028c947 */ /* 0x000fea0003800000 */
[----:B------:R-:W1:Y:S01]  /*6050*/  LDC.64 R4, c[0x0][0x8a8] ;  /* 0x00022a00ff047b82 */ /* 0x000e620000000a00 */
[----:B------:R-:W3:Y:S01]  /*6060*/  LDCU.64 UR6, c[0x0][0x358] ;  /* 0x00006b00ff0677ac */ /* 0x000ee20008000a00 */
[----:B-1----:R-:W-:Y:S04]  /*6070*/  ISETP.NE.U32.AND P2, PT, R4, RZ, PT ;  /* 0x000000ff0400720c */ /* 0x002fe80003f45070 */
[----:B------:R-:W-:Y:S11]  /*6080*/  ISETP.NE.AND.EX P2, PT, R5, RZ, PT, P2 ;  /* 0x000000ff0500720c */ /* 0x000ff60003f45320 */
[----:B------:R-:W-:Y:S02]  /*6090*/  @!UPT UIADD3 URZ, UPT, UPT, URZ, URZ, URZ ;  /* 0x000000fffffff290 */ /* 0x000fe4000fffe0ff */
[----:B------:R-:W1:Y:S01]  /*60a0*/  @P2 LDC.64 R4, c[0x0][0x8a8] ;  /* 0x00022a00ff042b82 */ /* 0x000e620000000a00 */
[----:B------:R-:W-:Y:S04]  /*60b0*/  @P2 IMAD R0, R230, UR36, RZ ;  /* 0x00000024e6002c24 */ /* 0x000fe8000f8e02ff */
[----:B-1----:R-:W-:Y:S05]  /*60c0*/  @P2 IMAD.WIDE R4, R0, 0x4, R4 ;  /* 0x0000000400042825 */ /* 0x002fea00078e0204 */
[----:B---3-5:R1:W5:Y:S02]  /*60d0*/  @P2 LDG.E R120, desc[UR6][R4.64] ;  /* 0x0000000604782981 */ /* 0x028364000c1e1900 */
[----:B-1----:R-:W3:Y:S02]  /*60e0*/  @!P2 LDC R120, c[0x0][0x8a0] ;  /* 0x00022800ff78ab82 */ /* 0x002ee40000000800 */
.L_x_100:
[----:B--2--5:R-:W-:Y:S01]  /*60f0*/  @P0 ISETP.NE.AND P4, PT, R121, RZ, PT ;  /* 0x000000ff7900020c */ /* 0x024fe20003f85270 */
[----:B------:R-:W-:Y:S01]  /*6100*/  IMAD.U32 R0, RZ, RZ, UR4 ;  /* 0x00000004ff007e24 */ /* 0x000fe2000f8e00ff */
[----:B------:R-:W-:Y:S01]  /*6110*/  @P0 LOP3.LUT P2, RZ, R236, 0xff, RZ, 0xc0, !PT ;  /* 0x000000ffecff0812 */ /* 0x000fe2000784c0ff */
[----:B------:R-:W-:Y:S01]  /*6120*/  IMAD.U32 R17, RZ, RZ, UR39 ;  /* 0x00000027ff117e24 */ /* 0x000fe2000f8e00ff */
[----:B------:R-:W-:Y:S01]  /*6130*/  @P0 SEL R3, RZ, 0xffffffff, P4 ;  /* 0xffffffffff030807 */ /* 0x000fe20002000000 */
[----:B------:R-:W-:Y:S01]  /*6140*/  IMAD.U32 R4, RZ, RZ, UR51 ;  /* 0x00000033ff047e24 */ /* 0x000fe2000f8e00ff */
[----:B------:R-:W-:Y:S01]  /*6150*/  BSSY B1, `(.L_x_101) ;  /* 0x0000053000017945 */ /* 0x000fe20003800000 */
[----:B------:R-:W-:Y:S02]  /*6160*/  PLOP3.LUT P5, PT, PT, PT, PT, 0x8, 0x80 ;  /* 0x000000000080781c */ /* 0x000fe40003fae170 */
[----:B------:R-:W-:Y:S02]  /*6170*/  CS2R R146, SRZ ;  /* 0x0000000000927805 */ /* 0x000fe4000001ff00 */
[----:B------:R-:W-:Y:S02]  /*6180*/  @P1 SEL R3, R0, R3, !P2 ;  /* 0x0000000300031207 */ /* 0x000fe40005000000 */
[----:B------:R-:W-:Y:S02]  /*6190*/  CS2R R144, SRZ ;  /* 0x0000000000907805 */ /* 0x000fe4000001ff00 */
[----:B------:R-:W-:Y:S02]  /*61a0*/  LEA R17, R17, UR45, 0x3 ;  /* 0x0000002d11117c11 */ /* 0x000fe4000f8e18ff */
[----:B------:R-:W-:Y:S02]  /*61b0*/  CS2R R142, SRZ ;  /* 0x00000000008e7805 */ /* 0x000fe4000001ff00 */
[----:B------:R-:W-:Y:S02]  /*61c0*/  @P0 LOP3.LUT R3, R3, 0x1, RZ, 0xc0, !PT ;  /* 0x0000000103030812 */ /* 0x000fe400078ec0ff */
[----:B------:R-:W-:Y:S02]  /*61d0*/  CS2R R140, SRZ ;  /* 0x00000000008c7805 */ /* 0x000fe4000001ff00 */
[----:B------:R-:W-:Y:S02]  /*61e0*/  SHF.L.U32 R4, R4, 0x1f, RZ ;  /* 0x0000001f04047819 */ /* 0x000fe400000006ff */
[----:B------:R-:W-:Y:S02]  /*61f0*/  CS2R R138, SRZ ;  /* 0x00000000008a7805 */ /* 0x000fe4000001ff00 */
[----:B------:R-:W-:Y:S02]  /*6200*/  ISETP.NE.U32.OR P1, PT, R3, 0x1, !P0 ;  /* 0x000000010300780c */ /* 0x000fe40004725470 */
[----:B------:R-:W-:Y:S02]  /*6210*/  CS2R R136, SRZ ;  /* 0x0000000000887805 */ /* 0x000fe4000001ff00 */
        /* <DEDUP_REMOVED lines=8> */
[----:B------:R-:W-:Y:S04]  /*62a0*/  @P1 SHF.L.U32 R0, R238, 0x1f, RZ ;  /* 0x0000001fee001819 */ /* 0x000fe800000006ff */
[----:B------:R-:W1:Y:S01]  /*62b0*/  @P1 SYNCS.PHASECHK.TRANS64.TRYWAIT P0, [UR45+0x150], R0 ;  /* 0x00015000ff0015a7 */ /* 0x000e62000800112d */
[----:B------:R2:W4:Y:S01]  /*62c0*/  SYNCS.PHASECHK.TRANS64.TRYWAIT P4, [R17+URZ+0x190], R4 ;  /* 0x00019004110075a7 */ /* 0x00052200080811ff */
[----:B-1----:R-:W-:Y:S01]  /*62d0*/  @P1 PLOP3.LUT P5, PT, P0, PT, PT, 0x8, 0x80 ;  /* 0x000000000080181c */ /* 0x002fe200007ae170 */
[----:B------:R-:W-:Y:S01]  /*62e0*/  @!UPT UIADD3 URZ, UPT, UPT, URZ, URZ, URZ ;  /* 0x000000fffffff290 */ /* 0x000fe2000fffe0ff */
[----:B--2-4-:R-:W-:Y:S11]  /*62f0*/  @!P1 BRA `(.L_x_102) ;  /* 0x0000000000e09947 */ /* 0x014ff60003800000 */
[----:B------:R-:W-:Y:S01]  /*6300*/  ISETP.NE.U32.AND P0, PT, RZ, UR60, PT ;  /* 0x0000003cff007c0c */ /* 0x000fe2000bf05070 */
[----:B------:R-:W-:Y:S01]  /*6310*/  BSSY B0, `(.L_x_103) ;  /* 0x0000025000007945 */ /* 0x000fe20003800000 */
[----:B------:R-:W-:Y:S02]  /*6320*/  ISETP.NE.AND P2, PT, R121, RZ, PT ;  /* 0x000000ff7900720c */ /* 0x000fe40003f45270 */
[----:B------:R-:W-:Y:S02]  /*6330*/  CS2R R150, SRZ ;  /* 0x0000000000967805 */ /* 0x000fe4000001ff00 */
[----:B------:R-:W-:Y:S02]  /*6340*/  ISETP.NE.AND.EX P0, PT, RZ, UR61, PT, P0 ;  /* 0x0000003dff007c0c */ /* 0x000fe4000bf05300 */
[----:B------:R-:W-:Y:S02]  /*6350*/  CS2R R148, SRZ ;  /* 0x0000000000947805 */ /* 0x000fe4000001ff00 */
[----:B------:R-:W-:Y:S02]  /*6360*/  LOP3.LUT P1, RZ, R236, 0xff, RZ, 0xc0, !PT ;  /* 0x000000ffecff7812 */ /* 0x000fe4000782c0ff */
[----:B------:R-:W-:Y:S02]  /*6370*/  CS2R R126, SRZ ;  /* 0x00000000007e7805 */ /* 0x000fe4000001ff00 */
[----:B------:R-:W-:Y:S02]  /*6380*/  SEL R0, RZ, 0xffffffff, P2 ;  /* 0xffffffffff007807 */ /* 0x000fe40001000000 */
[----:B------:R-:W-:Y:S02]  /*6390*/  CS2R R124, SRZ ;  /* 0x00000000007c7805 */ /* 0x000fe4000001ff00 */
[----:B------:R-:W-:Y:S02]  /*63a0*/  SEL R3, RZ, 0xffffffff, P0 ;  /* 0xffffffffff037807 */ /* 0x000fe40000000000 */
[----:B------:R-:W-:Y:S02]  /*63b0*/  CS2R R130, SRZ ;  /* 0x0000000000827805 */ /* 0x000fe4000001ff00 */
[----:B------:R-:W-:Y:S02]  /*63c0*/  CS2R R128, SRZ ;  /* 0x0000000000807805 */ /* 0x000fe4000001ff00 */
[----:B------:R-:W-:Y:S02]  /*63d0*/  CS2R R134, SRZ ;  /* 0x0000000000867805 */ /* 0x000fe4000001ff00 */
[----:B------:R-:W-:Y:S02]  /*63e0*/  @P3 SEL R0, R3, R0, !P1 ;  /* 0x0000000003003207 */ /* 0x000fe40004800000 */
[----:B------:R-:W-:Y:S02]  /*63f0*/  CS2R R132, SRZ ;  /* 0x0000000000847805 */ /* 0x000fe4000001ff00 */
[----:B------:R-:W-:Y:S02]  /*6400*/  CS2R R138, SRZ ;  /* 0x00000000008a7805 */ /* 0x000fe4000001ff00 */
[----:B------:R-:W-:Y:S02]  /*6410*/  CS2R R136, SRZ ;  /* 0x0000000000887805 */ /* 0x000fe4000001ff00 */
[----:B------:R-:W-:Y:S02]  /*6420*/  LOP3.LUT R0, R0, 0x1, RZ, 0xc0, !PT ;  /* 0x0000000100007812 */ /* 0x000fe400078ec0ff */
[----:B------:R-:W-:Y:S02]  /*6430*/  CS2R R142, SRZ ;  /* 0x00000000008e7805 */ /* 0x000fe4000001ff00 */
[----:B------:R-:W-:Y:S02]  /*6440*/  CS2R R140, SRZ ;  /* 0x00000000008c7805 */ /* 0x000fe4000001ff00 */
[----:B------:R-:W-:Y:S02]  /*6450*/  CS2R R146, SRZ ;  /* 0x0000000000927805 */ /* 0x000fe4000001ff00 */
[----:B------:R-:W-:Y:S02]  /*6460*/  ISETP.NE.U32.AND P0, PT, R0, 0x1, PT ;  /* 0x000000010000780c */ /* 0x000fe40003f05070 */
[----:B------:R-:W-:Y:S11]  /*6470*/  CS2R R144, SRZ ;  /* 0x0000000000907805 */ /* 0x000ff6000001ff00 */
[C---:B------:R-:W-:Y:S02]  /*6480*/  @P0 IMAD.SHL.U32 R0, R229.reuse, 0x10, RZ ;  /* 0x00000010e5000824 */ /* 0x040fe400078e00ff */
[C---:B------:R-:W-:Y:S02]  /*6490*/  @P0 IMAD.SHL.U32 R6, R229.reuse, 0x20, RZ ;  /* 0x00000020e5060824 */ /* 0x040fe400078e00ff */
[----:B------:R-:W-:Y:S01]  /*64a0*/  @P0 IMAD.SHL.U32 R5, R229, 0x4, RZ ;  /* 0x00000004e5050824 */ /* 0x000fe200078e00ff */
[----:B------:R-:W-:Y:S02]  /*64b0*/  @P0 LOP3.LUT R0, R0, 0x600, RZ, 0xc0, !PT ;  /* 0x0000060000000812 */ /* 0x000fe400078ec0ff */
[----:B------:R-:W-:Y:S02]  /*64c0*/  @P0 LOP3.LUT R3, R6, 0x80, RZ, 0xc0, !PT ;  /* 0x0000008006030812 */ /* 0x000fe400078ec0ff */
[--C-:B------:R-:W-:Y:S02]  /*64d0*/  @P0 LOP3.LUT R0, R0, 0x60, R6.reuse, 0xf8, !PT ;  /* 0x0000006000000812 */ /* 0x100fe400078ef806 */
[----:B------:R-:W-:Y:S02]  /*64e0*/  @P0 LOP3.LUT R3, R3, 0x10, R229, 0xf8, !PT ;  /* 0x0000001003030812 */ /* 0x000fe400078ef8e5 */
[----:B------:R-:W-:Y:S02]  /*64f0*/  @P0 LOP3.LUT R0, R0, 0x100, R6, 0xf8, !PT ;  /* 0x0000010000000812 */ /* 0x000fe400078ef806 */
[----:B------:R-:W-:Y:S04]  /*6500*/  @P0 LOP3.LUT R5, R3, 0x10, R5, 0x78, !PT ;  /* 0x0000001003050812 */ /* 0x000fe800078e7805 */
[----:B------:R-:W-:Y:S01]  /*6510*/  @P0 LOP3.LUT R5, R0, R5, RZ, 0xfc, !PT ;  /* 0x0000000500050212 */ /* 0x000fe200078efcff */
[----:B------:R-:W-:Y:S06]  /*6520*/  @!P5 BRA `(.L_x_104) ;  /* 0x00000000000cd947 */ /* 0x000fec0003800000 */
[----:B------:R-:W-:Y:S04]  /*6530*/  SHF.L.U32 R3, R238, 0x1f, RZ ;  /* 0x0000001fee037819 */ /* 0x000fe800000006ff */
[----:B------:R-:W1:Y:S02]  /*6540*/  SYNCS.PHASECHK.TRANS64.TRYWAIT P1, [UR45+0x150], R3 ;  /* 0x00015003ff0075a7 */ /* 0x000e64000802112d */
[----:B-1----:R-:W-:Y:S05]  /*6550*/  @!P1 BRA `(.L_x_105) ;  /* 0x0000003c00789947 */ /* 0x002fea0003800000 */
.L_x_104:
[----:B------:R-:W-:Y:S05]  /*6560*/  BSYNC B0 ;  /* 0x0000000000007941 */ /* 0x000fea0003800000 */
.L_x_103:
[----:B------:R2:W4:Y:S01]  /*6570*/  @P0 LDS.128 R148, [R5+UR45+0x300] ;  /* 0x0003002d05940984 */ /* 0x0005220008000c00 */
[----:B------:R-:W-:Y:S01]  /*6580*/  UIADD3 UR4, UPT, UPT, UR45, 0x158, URZ ;  /* 0x000001582d047890 */ /* 0x000fe2000fffe0ff */
[----:B------:R-:W-:Y:S02]  /*6590*/  LOP3.LUT R238, R238, 0x1, RZ, 0x3c, !PT ;  /* 0x00000001eeee7812 */ /* 0x000fe400078e3cff */
[----:B------:R2:W1:Y:S01]  /*65a0*/  @P0 LDS.128 R124, [R5+UR45+0xb00] ;  /* 0x000b002d057c0984 */ /* 0x0004620008000c00 */
[----:B------:R-:W-:Y:S03]  /*65b0*/  UPRMT UR4, UR62, 0x654, UR4 ;  /* 0x000006543e047896 */ /* 0x000fe60008000004 */
[----:B------:R2:W1:Y:S04]  /*65c0*/  @P0 LDS.128 R128, [R5+UR45+0x1300] ;  /* 0x0013002d05800984 */ /* 0x0004680008000c00 */
[----:B------:R2:W1:Y:S04]  /*65d0*/  @P0 LDS.128 R132, [R5+UR45+0x1b00] ;  /* 0x001b002d05840984 */ /* 0x0004680008000c00 */
[----:B------:R2:W1:Y:S04]  /*65e0*/  @P0 LDS.128 R136, [R5+UR45+0x2300] ;  /* 0x0023002d05880984 */ /* 0x0004680008000c00 */
[----:B------:R2:W1:Y:S04]  /*65f0*/  @P0 LDS.128 R140, [R5+UR45+0x2b00] ;  /* 0x002b002d058c0984 */ /* 0x0004680008000c00 */
[----:B------:R2:W1:Y:S01]  /*6600*/  @P0 LDS.128 R144, [R5+UR45+0x3300] ;  /* 0x0033002d05900984 */ /* 0x0004620008000c00 */
[----:B------:R-:W-:Y:S01]  /*6610*/  @!PT LDS RZ, [RZ] ;  /* 0x00000000fffff984 */ /* 0x000fe20000000800 */
[----:B------:R-:W-:Y:S01]  /*6620*/  @!PT LDS RZ, [RZ] ;  /* 0x00000000fffff984 */ /* 0x000fe20000000800 */
[----:B------:R-:W-:Y:S01]  /*6630*/  @!PT LDS RZ, [RZ] ;  /* 0x00000000fffff984 */ /* 0x000fe20000000800 */
[----:B------:R-:W-:Y:S01]  /*6640*/  @!PT LDS RZ, [RZ] ;  /* 0x00000000fffff984 */ /* 0x000fe20000000800 */
[----:B------:R5:W-:Y:S06]  /*6650*/  MEMBAR.ALL.CTA ;  /* 0x0000000000007992 */ /* 0x000bec0000008000 */
[----:B-----5:R-:W5:Y:S02]  /*6660*/  FENCE.VIEW.ASYNC.S ;  /* 0x00000000000073c6 */ /* 0x020f640000000000 */
[----:B-----5:R-:W-:Y:S01]  /*6670*/  SYNCS.ARRIVE.TRANS64.RED.A1T0 RZ, [UR4], RZ ;  /* 0x000000ffffff79a7 */ /* 0x020fe20008100404 */
.L_x_102:
[----:B------:R-:W-:Y:S05]  /*6680*/  BSYNC B1 ;  /* 0x0000000000017941 */ /* 0x000fea0003800000 */
.L_x_101:
[----:B------:R-:W-:Y:S05]  /*6690*/  @P4 BRA `(.L_x_106) ;  /* 0x0000000000084947 */ /* 0x000fea0003800000 */
[----:B------:R-:W5:Y:S02]  /*66a0*/  SYNCS.PHASECHK.TRANS64.TRYWAIT P0, [R17+URZ+0x190], R4 ;  /* 0x00019004110075a7 */ /* 0x000f6400080011ff */
[----:B-----5:R-:W-:Y:S05]  /*66b0*/  @!P0 BRA `(.L_x_107) ;  /* 0x0000003c00388947 */ /* 0x020fea0003800000 */
.L_x_106:
[----:B------:R-:W-:Y:S04]  /*66c0*/  ULEA.HI UR4, UR39, UR39, URZ, 0x1 ;  /* 0x0000002727047291 */ /* 0x000fe8000f8f08ff */
[----:B------:R-:W-:Y:S02]  /*66d0*/  USHF.R.U32.HI UR5, URZ, 0x1, UR4 ;  /* 0x00000001ff057899 */ /* 0x000fe40008011604 */
[----:B------:R-:W-:Y:S04]  /*66e0*/  ULOP3.LUT UR4, UR4, 0xffe, URZ, 0xc0, !UPT ;  /* 0x00000ffe04047892 */ /* 0x000fe8000f8ec0ff */
[----:B------:R-:W-:Y:S01]  /*66f0*/  UIADD3 UR4, UPT, UPT, -UR4, UR39, URZ ;  /* 0x0000002704047290 */ /* 0x000fe2000fffe1ff */
[----:B-1----:R-:W-:Y:S04]  /*6700*/  IMAD.U32 R3, RZ, RZ, UR5 ;  /* 0x00000005ff037e24 */ /* 0x002fe8000f8e00ff */
[----:B------:R-:W-:Y:S01]  /*6710*/  IMAD R3, R3, 0xe0, R2 ;  /* 0x000000e003037824 */ /* 0x000fe200078e0202 */
[----:B------:R-:W-:Y:S05]  /*6720*/  MOV R0, UR4 ;  /* 0x0000000400007c02 */ /* 0x000fea0008000f00 */
[----:B------:R-:W-:Y:S05]  /*6730*/  IMAD R16, R0, 0x100000, R3 ;  /* 0x0010000000107824 */ /* 0x000fea00078e0203 */
[----:B------:R-:W-:Y:S04]  /*6740*/  SHF.R.U32.HI R0, RZ, 0x15, R16 ;  /* 0x00000015ff007819 */ /* 0x000fe80000011610 */
[----:B------:R-:W-:Y:S11]  /*6750*/  LOP3.LUT P0, RZ, R0, 0x3, R237, 0x48, !PT ;  /* 0x0000000300ff7812 */ /* 0x000ff600078048ed */
[----:B------:R-:W-:Y:S02]  /*6760*/  @!UPT UIADD3 URZ, UPT, UPT, URZ, URZ, URZ ;  /* 0x000000fffffff290 */ /* 0x000fe4000fffe0ff */
[----:B------:R-:W-:Y:S05]  /*6770*/  @!P0 BRA `(.L_x_108) ;  /* 0x0000000000408947 */ /* 0x000fea0003800000 */
[----:B------:R-:W2:Y:S01]  /*6780*/  LDCU.64 UR8, c[0x4][0x70] ;  /* 0x01000e00ff0877ac */ /* 0x000ea20008000a00 */
[----:B------:R-:W-:Y:S01]  /*6790*/  MOV R15, 0x0 ;  /* 0x00000000000f7802 */ /* 0x000fe20000000f00 */
[----:B------:R-:W-:Y:S02]  /*67a0*/  HFMA2 R12, -RZ, RZ, 0, 5.9604644775390625e-08 ;  /* 0x00000001ff0c7431 */ /* 0x000fe400000001ff */
[----:B------:R-:W-:Y:S02]  /*67b0*/  IMAD.MOV.U32 R8, RZ, RZ, 0x192 ;  /* 0x00000192ff087424 */ /* 0x000fe400078e00ff */
[----:B------:R-:W-:Y:S01]  /*67c0*/  IMAD.MOV.U32 R13, RZ, RZ, RZ ;  /* 0x000000ffff0d7224 */ /* 0x000fe200078e00ff */
[----:B------:R-:W1:Y:S01]  /*67d0*/  LDCU.64 UR6, c[0x4][0x78] ;  /* 0x01000f00ff0677ac */ /* 0x000e620008000a00 */
[----:B------:R-:W3:Y:S01]  /*67e0*/  LDC.64 R14, c[0x4][R15] ;  /* 0x010000000f0e7b82 */ /* 0x000ee20000000a00 */
[----:B------:R-:W5:Y:S01]  /*67f0*/  LDCU.64 UR4, c[0x4][0x10] ;  /* 0x01000200ff0477ac */ /* 0x000f620008000a00 */
[----:B--2---:R-:W-:Y:S01]  /*6800*/  MOV R5, UR9 ;  /* 0x0000000900057c02 */ /* 0x004fe20008000f00 */
[----:B------:R-:W-:Y:S01]  /*6810*/  IMAD.U32 R4, RZ, RZ, UR8 ;  /* 0x00000008ff047e24 */ /* 0x000fe2000f8e00ff */
[----:B-1----:R-:W-:Y:S01]  /*6820*/  MOV R7, UR7 ;  /* 0x0000000700077c02 */ /* 0x002fe20008000f00 */
[----:B------:R-:W-:Y:S01]  /*6830*/  IMAD.U32 R6, RZ, RZ, UR6 ;  /* 0x00000006ff067e24 */ /* 0x000fe2000f8e00ff */
[----:B-----5:R-:W-:Y:S01]  /*6840*/  MOV R11, UR5 ;  /* 0x00000005000b7c02 */ /* 0x020fe20008000f00 */
[----:B------:R-:W-:Y:S02]  /*6850*/  IMAD.U32 R10, RZ, RZ, UR4 ;  /* 0x00000004ff0a7e24 */ /* 0x000fe4000f8e00ff */
[----:B------:R-:W-:Y:S07]  /*6860*/  LEPC R20, `(.L_x_108) ;  /* 0x000000001014794e */ /* 0x000fee0000000000 */
[----:B---34-:R-:W-:Y:S05]  /*6870*/  CALL.ABS.NOINC R14 ;  /* 0x000000000e007343 */ /* 0x018fea0003c00000 */
.L_x_108:
[----:B------:R-:W-:Y:S05]  /*6880*/  WARPSYNC.ALL ;  /* 0x0000000000007948 */ /* 0x000fea0003800000 */
[C---:B------:R-:W-:Y:S01]  /*6890*/  R2UR UR4, R16.reuse ;  /* 0x00000000100472ca */ /* 0x040fe200000e0000 */
[----:B------:R-:W-:Y:S05]  /*68a0*/  VIADD R0, R16, 0x20 ;  /* 0x0000002010007836 */ /* 0x000fea0000000000 */
[----:B------:R-:W-:Y:S04]  /*68b0*/  SHF.R.U32.HI R0, RZ, 0x15, R0 ;  /* 0x00000015ff007819 */ /* 0x000fe80000011600 */
[----:B------:R-:W-:Y:S03]  /*68c0*/  LOP3.LUT P0, RZ, R0, 0x3, R237, 0x48, !PT ;  /* 0x0000000300ff7812 */ /* 0x000fe600078048ed */
[----:B------:R-:W1:Y:S01]  /*68d0*/  LDTM.16dp32bit_t0_t15.x16 R104, tmem[UR4] ;  /* 0x00000004006879ee */ /* 0x000e620008a00000 */
[----:B------:R-:W1:Y:S09]  /*68e0*/  LDTM.16dp32bit_t16_t31.x16 R104, tmem[UR4+0x10] ;  /* 0x00001004006879ee */ /* 0x000e720008a20000 */
[----:B-1----:R-:W-:Y:S05]  /*68f0*/  @!P0 BRA `(.L_x_109) ;  /* 0x0000000000408947 */ /* 0x002fea0003800000 */
        /* <DEDUP_REMOVED lines=16> */
.L_x_109:
[----:B------:R-:W-:Y:S05]  /*6a00*/  WARPSYNC.ALL ;  /* 0x0000000000007948 */ /* 0x000fea0003800000 */
[C---:B------:R-:W-:Y:S01]  /*6a10*/  R2UR UR4, R16.reuse ;  /* 0x00000000100472ca */ /* 0x040fe200000e0000 */
[----:B------:R-:W-:Y:S05]  /*6a20*/  VIADD R0, R16, 0x40 ;  /* 0x0000004010007836 */ /* 0x000fea0000000000 */
[----:B------:R-:W-:Y:S04]  /*6a30*/  SHF.R.U32.HI R0, RZ, 0x15, R0 ;  /* 0x00000015ff007819 */ /* 0x000fe80000011600 */
[----:B------:R-:W-:Y:S03]  /*6a40*/  LOP3.LUT P0, RZ, R0, 0x3, R237, 0x48, !PT ;  /* 0x0000000300ff7812 */ /* 0x000fe600078048ed */
[----:B------:R-:W1:Y:S01]  /*6a50*/  LDTM.16dp32bit_t0_t15.x16 R88, tmem[UR4+0x20] ;  /* 0x00002004005879ee */ /* 0x000e620008a00000 */
        /* <DEDUP_REMOVED lines=18> */
.L_x_110:
        /* <DEDUP_REMOVED lines=24> */
.L_x_111:
        /* <DEDUP_REMOVED lines=24> */
.L_x_112:
        /* <DEDUP_REMOVED lines=24> */
.L_x_113:
        /* <DEDUP_REMOVED lines=24> */
.L_x_114:
[----:B------:R-:W-:Y:S01]  /*7180*/  LOP3.LUT P0, RZ, R229, 0x60, RZ, 0xc0, !PT ;  /* 0x00000060e5ff7812 */ /* 0x000fe2000780c0ff */
[----:B------:R-:W-:Y:S05]  /*7190*/  WARPSYNC.ALL ;  /* 0x0000000000007948 */ /* 0x000fea0003800000 */
[----:B------:R-:W-:Y:S01]  /*71a0*/  R2UR UR4, R16 ;  /* 0x00000000100472ca */ /* 0x000fe200000e0000 */
[C---:B---3--:R-:W-:Y:S01]  /*71b0*/  IMAD R23, R120.reuse, R109, RZ ;  /* 0x0000006d78177224 */ /* 0x048fe200078e02ff */
[----:B------:R-:W-:Y:S01]  /*71c0*/  R2UR UR5, R17 ;  /* 0x00000000110572ca */ /* 0x000fe200000e0000 */
[C---:B------:R-:W-:Y:S01]  /*71d0*/  IMAD R0, R120.reuse, R104, RZ ;  /* 0x0000006878007224 */ /* 0x040fe200078e02ff */
[C---:B----4-:R-:W-:Y:S01]  /*71e0*/  PRMT R228, R149.reuse, 0x8880, RZ ;  /* 0x0000888095e47816 */ /* 0x050fe200000000ff */
[----:B------:R-:W-:Y:S01]  /*71f0*/  IMAD R109, R120, R115, RZ ;  /* 0x00000073786d7224 */ /* 0x000fe200078e02ff */
[----:B------:R-:W-:Y:S01]  /*7200*/  SHF.L.U32 R115, R148, 0x10, RZ ;  /* 0x0000001094737819 */ /* 0x000fe200000006ff */
[C---:B------:R-:W-:Y:S01]  /*7210*/  IMAD R22, R120.reuse, R108, RZ ;  /* 0x0000006c78167224 */ /* 0x040fe200078e02ff */
[----:B------:R-:W-:Y:S01]  /*7220*/  SHF.L.U32 R227, R149, 0x10, RZ ;  /* 0x0000001095e37819 */ /* 0x000fe200000006ff */
[C---:B------:R-:W-:Y:S01]  /*7230*/  IMAD R3, R120.reuse, R105, RZ ;  /* 0x0000006978037224 */ /* 0x040fe200078e02ff */
[----:B------:R-:W-:Y:S01]  /*7240*/  SHF.R.S32.HI R115, RZ, 0x18, R115 ;  /* 0x00000018ff737819 */ /* 0x000fe20000011473 */
[----:B------:R-:W-:Y:S01]  /*7250*/  IMAD R105, R120, R111, RZ ;  /* 0x0000006f78697224 */ /* 0x000fe200078e02ff */
[C---:B------:R-:W-:Y:S01]  /*7260*/  PRMT R223, R150.reuse, 0x8880, RZ ;  /* 0x0000888096df7816 */ /* 0x040fe200000000ff */
[----:B--2---:R-:W-:Y:S01]  /*7270*/  LDTM.16dp32bit_t0_t15.x16 R4, tmem[UR4+0xc0] ;  /* 0x0000c004000479ee */ /* 0x004fe20008a00000 */
[----:B------:R-:W1:Y:S01]  /*7280*/  LDTM.16dp32bit_t16_t31.x16 R4, tmem[UR4+0xd0] ;  /* 0x0000d004000479ee */ /* 0x000e620008a20000 */
[----:B------:R-:W-:Y:S01]  /*7290*/  SHF.L.U32 R222, R150, 0x10, RZ ;  /* 0x0000001096de7819 */ /* 0x000fe200000006ff */
[----:B------:R-:W-:Y:S01]  /*72a0*/  IMAD R104, R120, R110, RZ ;  /* 0x0000006e78687224 */ /* 0x000fe200078e02ff */
[----:B------:R-:W-:Y:S01]  /*72b0*/  SHF.L.U32 R217, R150, 0x8, RZ ;  /* 0x0000000896d97819 */ /* 0x000fe200000006ff */
[----:B------:R-:W-:Y:S01]  /*72c0*/  IMAD R108, R120, R114, RZ ;  /* 0x00000072786c7224 */ /* 0x000fe200078e02ff */
[----:B------:R-:W-:Y:S01]  /*72d0*/  PRMT R114, R148, 0x8880, RZ ;  /* 0x0000888094727816 */ /* 0x000fe200000000ff */
[----:B------:R-:W-:Y:S01]  /*72e0*/  IMAD R110, R120, R116, RZ ;  /* 0x00000074786e7224 */ /* 0x000fe200078e02ff */
[----:B------:R-:W-:Y:S01]  /*72f0*/  SHF.L.U32 R116, R148, 0x8, RZ ;  /* 0x0000000894747819 */ /* 0x000fe200000006ff */
[C---:B------:R-:W-:Y:S01]  /*7300*/  IMAD R20, R120.reuse, R106, RZ ;  /* 0x0000006a78147224 */ /* 0x040fe200078e02ff */
[----:B------:R-:W-:Y:S01]  /*7310*/  PRMT R216, R151, 0x8880, RZ ;  /* 0x0000888097d87816 */ /* 0x000fe200000000ff */
[----:B------:R-:W-:Y:S01]  /*7320*/  IMAD R111, R120, R117, RZ ;  /* 0x00000075786f7224 */ /* 0x000fe200078e02ff */
[----:B------:R-:W-:Y:S01]  /*7330*/  SHF.R.S32.HI R116, RZ, 0x18, R116 ;  /* 0x00000018ff747819 */ /* 0x000fe20000011474 */
[----:B------:R-:W-:Y:S01]  /*7340*/  IMAD R0, R114, R121, R0 ;  /* 0x0000007972007224 */ /* 0x000fe200078e0200 */
[----:B------:R-:W-:Y:S01]  /*7350*/  SHF.R.S32.HI R117, RZ, 0x18, R148 ;  /* 0x00000018ff757819 */ /* 0x000fe20000011494 */
[----:B------:R-:W-:Y:S01]  /*7360*/  IMAD R21, R120, R107, RZ ;  /* 0x0000006b78157224 */ /* 0x000fe200078e02ff */
[----:B------:R-:W-:Y:S01]  /*7370*/  MOV R114, R228 ;  /* 0x000000e400727202 */ /* 0x000fe20000000f00 */
[-C--:B------:R-:W-:Y:S01]  /*7380*/  IMAD R3, R115, R121.reuse, R3 ;  /* 0x0000007973037224 */ /* 0x080fe200078e0203 */
[----:B------:R-:W-:Y:S01]  /*7390*/  SHF.R.S32.HI R115, RZ, 0x18, R227 ;  /* 0x00000018ff737819 */ /* 0x000fe200000114e3 */
[-C--:B------:R-:W-:Y:S01]  /*73a0*/  IMAD R20, R116, R121.reuse, R20 ;  /* 0x0000007974147224 */ /* 0x080fe200078e0214 */
[----:B------:R-:W-:Y:S01]  /*73b0*/  SHF.L.U32 R214, R151, 0x10, RZ ;  /* 0x0000001097d67819 */ /* 0x000fe200000006ff */
[-C--:B------:R-:W-:Y:S01]  /*73c0*/  IMAD R21, R117, R121.reuse, R21 ;  /* 0x0000007975157224 */ /* 0x080fe200078e0215 */
[----:B------:R-:W-:Y:S01]  /*73d0*/  PRMT R225, R124, 0x8880, RZ ;  /* 0x000088807ce17816 */ /* 0x000fe200000000ff */
[----:B------:R-:W-:Y:S01]  /*73e0*/  IMAD.SHL.U32 R226, R149, 0x100, RZ ;  /* 0x0000010095e27824 */ /* 0x000fe200078e00ff */
[----:B------:R-:W-:Y:S01]  /*73f0*/  SHF.R.S32.HI R122, RZ, 0x18, R151 ;  /* 0x00000018ff7a7819 */ /* 0x000fe20000011497 */
[C---:B------:R-:W-:Y:S01]  /*7400*/  IMAD R106, R120.reuse, R112, RZ ;  /* 0x00000070786a7224 */ /* 0x040fe200078e02ff */
[----:B------:R-:W-:Y:S01]  /*7410*/  I2IP.S8.S32.SAT R116, R21, R20, RZ ;  /* 0x0000001415747239 */ /* 0x000fe200000014ff */
[----:B------:R-:W-:Y:S01]  /*7420*/  IMAD R112, R120, R118, RZ ;  /* 0x0000007678707224 */ /* 0x000fe200078e02ff */
[----:B------:R-:W-:Y:S01]  /*7430*/  SHF.R.S32.HI R20, RZ, 0x18, R226 ;  /* 0x00000018ff147819 */ /* 0x000fe200000114e2 */
[-C--:B------:R-:W-:Y:S01]  /*7440*/  IMAD R22, R114, R121.reuse, R22 ;  /* 0x0000007972167224 */ /* 0x080fe200078e0216 */
[----:B------:R-:W-:Y:S01]  /*7450*/  SHF.R.S32.HI R118, RZ, 0x18, R149 ;  /* 0x00000018ff767819 */ /* 0x000fe20000011495 */
[----:B------:R-:W-:Y:S01]  /*7460*/  IMAD R23, R115, R121, R23 ;  /* 0x0000007973177224 */ /* 0x000fe200078e0217 */
[----:B------:R-:W-:Y:S01]  /*7470*/  MOV R21, R223 ;  /* 0x000000df00157202 */ /* 0x000fe20000000f00 */
[----:B------:R-:W-:Y:S01]  /*7480*/  IMAD R104, R20, R121, R104 ;  /* 0x0000007914687224 */ /* 0x000fe200078e0268 */
[----:B------:R-:W-:Y:S01]  /*7490*/  SHF.R.S32.HI R114, RZ, 0x18, R222 ;  /* 0x00000018ff727819 */ /* 0x000fe200000114de */
[----:B------:R-:W-:Y:S01]  /*74a0*/  IMAD R107, R120, R113, RZ ;  /* 0x00000071786b7224 */ /* 0x000fe200078e02ff */
[----:B------:R-:W-:Y:S01]  /*74b0*/  SHF.R.S32.HI R20, RZ, 0x18, R217 ;  /* 0x00000018ff147819 */ /* 0x000fe200000114d9 */
[----:B------:R-:W-:Y:S01]  /*74c0*/  IMAD R105, R118, R121, R105 ;  /* 0x0000007976697224 */ /* 0x000fe200078e0269 */
[----:B------:R-:W-:Y:S01]  /*74d0*/  I2IP.S8.S32.SAT R116, R3, R0, R116 ;  /* 0x0000000003747239 */ /* 0x000fe20000001474 */
[----:B------:R-:W-:Y:S01]  /*74e0*/  IMAD R113, R120, R119, RZ ;  /* 0x0000007778717224 */ /* 0x000fe200078e02ff */
[----:B------:R-:W-:Y:S01]  /*74f0*/  SHF.R.S32.HI R119, RZ, 0x18, R150 ;  /* 0x00000018ff777819 */ /* 0x000fe20000011496 */
[----:B------:R-:W-:Y:S01]  /*7500*/  IMAD R106, R21, R121, R106 ;  /* 0x00000079156a7224 */ /* 0x000fe200078e026a */
[----:B------:R-:W-:Y:S01]  /*7510*/  SHF.L.U32 R224, R124, 0x10, RZ ;  /* 0x000000107ce07819 */ /* 0x000fe200000006ff */
[----:B------:R-:W-:Y:S01]  /*7520*/  IMAD.SHL.U32 R212, R151, 0x100, RZ ;  /* 0x0000010097d47824 */ /* 0x000fe200078e00ff */
[----:B------:R-:W-:Y:S01]  /*7530*/  MOV R0, R225 ;  /* 0x000000e100007202 */ /* 0x000fe20000000f00 */
[-C--:B------:R-:W-:Y:S01]  /*7540*/  IMAD R107, R114, R121.reuse, R107 ;  /* 0x00000079726b7224 */ /* 0x080fe200078e026b */
[----:B------:R-:W-:Y:S01]  /*7550*/  SHF.R.S32.HI R114, RZ, 0x18, R214 ;  /* 0x00000018ff727819 */ /* 0x000fe200000114d6 */
[----:B------:R-:W-:Y:S01]  /*7560*/  IMAD.MOV.U32 R21, RZ, RZ, R216 ;  /* 0x000000ffff157224 */ /* 0x000fe200078e00d8 */
[----:B------:R-:W-:Y:S01]  /*7570*/  SHF.R.S32.HI R115, RZ, 0x18, R212 ;  /* 0x00000018ff737819 */ /* 0x000fe200000114d4 */
[-C--:B------:R-:W-:Y:S01]  /*7580*/  IMAD R108, R20, R121.reuse, R108 ;  /* 0x00000079146c7224 */ /* 0x080fe200078e026c */
[----:B------:R-:W-:Y:S01]  /*7590*/  SHF.L.U32 R221, R124, 0x8, RZ ;  /* 0x000000087cdd7819 */ /* 0x000fe200000006ff */
[-C--:B------:R-:W-:Y:S01]  /*75a0*/  IMAD R109, R119, R121.reuse, R109 ;  /* 0x00000079776d7224 */ /* 0x080fe200078e026d */
[----:B------:R-:W-:Y:S01]  /*75b0*/  SHF.R.S32.HI R3, RZ, 0x18, R224 ;  /* 0x00000018ff037819 */ /* 0x000fe200000114e0 */
[-C--:B------:R-:W-:Y:S01]  /*75c0*/  IMAD R110, R21, R121.reuse, R110 ;  /* 0x00000079156e7224 */ /* 0x080fe200078e026e */
[C---:B------:R-:W-:Y:S01]  /*75d0*/  PRMT R220, R125.reuse, 0x8880, RZ ;  /* 0x000088807ddc7816 */ /* 0x040fe200000000ff */
[-C--:B------:R-:W-:Y:S01]  /*75e0*/  IMAD R111, R114, R121.reuse, R111 ;  /* 0x00000079726f7224 */ /* 0x080fe200078e026f */
[----:B------:R-:W-:Y:S01]  /*75f0*/  SHF.R.S32.HI R123, RZ, 0x18, R124 ;  /* 0x00000018ff7b7819 */ /* 0x000fe2000001147c */
[----:B------:R-:W-:Y:S01]  /*7600*/  IMAD R88, R120, R88, RZ ;  /* 0x0000005878587224 */ /* 0x000fe200078e02ff */
[----:B------:R-:W-:Y:S01]  /*7610*/  SHF.L.U32 R219, R125, 0x10, RZ ;  /* 0x000000107ddb7819 */ /* 0x000fe200000006ff */
[-C--:B------:R-:W-:Y:S01]  /*7620*/  IMAD R112, R115, R121.reuse, R112 ;  /* 0x0000007973707224 */ /* 0x080fe200078e0270 */
[----:B------:R-:W-:Y:S01]  /*7630*/  PRMT R210, R126, 0x8880, RZ ;  /* 0x000088807ed27816 */ /* 0x000fe200000000ff */
[----:B------:R-:W-:Y:S01]  /*7640*/  IMAD R113, R122, R121, R113 ;  /* 0x000000797a717224 */ /* 0x000fe200078e0271 */
[----:B------:R-:W-:Y:S01]  /*7650*/  SHF.R.S32.HI R20, RZ, 0x18, R219 ;  /* 0x00000018ff147819 */ /* 0x000fe200000114db */
[----:B------:R-:W-:Y:S01]  /*7660*/  IMAD R89, R120, R89, RZ ;  /* 0x0000005978597224 */ /* 0x000fe200078e02ff */
[----:B------:R-:W-:Y:S01]  /*7670*/  SHF.R.S32.HI R124, RZ, 0x18, R125 ;  /* 0x00000018ff7c7819 */ /* 0x000fe2000001147d */
[----:B------:R-:W-:Y:S01]  /*7680*/  IMAD R88, R0, R121, R88 ;  /* 0x0000007900587224 */ /* 0x000fe200078e0258 */
[----:B------:R-:W-:Y:S01]  /*7690*/  SHF.R.S32.HI R0, RZ, 0x18, R221 ;  /* 0x00000018ff007819 */ /* 0x000fe200000114dd */
[----:B------:R-:W-:Y:S01]  /*76a0*/  IMAD R90, R120, R90, RZ ;  /* 0x0000005a785a7224 */ /* 0x000fe200078e02ff */
[----:B------:R-:W-:Y:S01]  /*76b0*/  SHF.L.U32 R209, R126, 0x10, RZ ;  /* 0x000000107ed17819 */ /* 0x000fe200000006ff */
[----:B------:R-:W-:Y:S01]  /*76c0*/  IMAD R91, R120, R91, RZ ;  /* 0x0000005b785b7224 */ /* 0x000fe200078e02ff */
[----:B------:R-:W-:Y:S01]  /*76d0*/  SHF.L.U32 R207, R126, 0x8, RZ ;  /* 0x000000087ecf7819 */ /* 0x000fe200000006ff */
[----:B------:R-:W-:Y:S01]  /*76e0*/  IMAD.SHL.U32 R218, R125, 0x100, RZ ;  /* 0x000001007dda7824 */ /* 0x000fe200078e00ff */
[----:B------:R-:W-:Y:S01]  /*76f0*/  PRMT R204, R127, 0x8880, RZ ;  /* 0x000088807fcc7816 */ /* 0x000fe200000000ff */
[-C--:B------:R-:W-:Y:S01]  /*7700*/  IMAD R89, R3, R121.reuse, R89 ;  /* 0x0000007903597224 */ /* 0x080fe200078e0259 */
[----:B------:R-:W-:Y:S01]  /*7710*/  MOV R3, R220 ;  /* 0x000000dc00037202 */ /* 0x000fe20000000f00 */
[----:B------:R-:W-:Y:S01]  /*7720*/  IMAD R92, R120, R92, RZ ;  /* 0x0000005c785c7224 */ /* 0x000fe200078e02ff */
[----:B------:R-:W-:Y:S01]  /*7730*/  SHF.R.S32.HI R21, RZ, 0x18, R218 ;  /* 0x00000018ff157819 */ /* 0x000fe200000114da */
[----:B------:R-:W-:Y:S01]  /*7740*/  IMAD R90, R0, R121, R90 ;  /* 0x00000079005a7224 */ /* 0x000fe200078e025a */
[----:B------:R-:W-:Y:S01]  /*7750*/  MOV R0, R210 ;  /* 0x000000d200007202 */ /* 0x000fe20000000f00 */
[C---:B------:R-:W-:Y:S01]  /*7760*/  IMAD R93, R120.reuse, R93, RZ ;  /* 0x0000005d785d7224 */ /* 0x040fe200078e02ff */
[----:B------:R-:W-:Y:S01]  /*7770*/  SHF.R.S32.HI R125, RZ, 0x18, R126 ;  /* 0x00000018ff7d7819 */ /* 0x000fe2000001147e */
[-C--:B------:R-:W-:Y:S01]  /*7780*/  IMAD R91, R123, R121.reuse, R91 ;  /* 0x000000797b5b7224 */ /* 0x080fe200078e025b */
[----:B------:R-:W-:Y:S01]  /*7790*/  SHF.L.U32 R202, R127, 0x10, RZ ;  /* 0x000000107fca7819 */ /* 0x000fe200000006ff */
[----:B------:R-:W-:Y:S01]  /*77a0*/  IMAD R94, R120, R94, RZ ;  /* 0x0000005e785e7224 */ /* 0x000fe200078e02ff */
[----:B------:R-:W-:Y:S01]  /*77b0*/  PRMT R215, R128, 0x8880, RZ ;  /* 0x0000888080d77816 */ /* 0x000fe200000000ff */
[----:B------:R-:W-:Y:S01]  /*77c0*/  IMAD R92, R3, R121, R92 ;  /* 0x00000079035c7224 */ /* 0x000fe200078e025c */
[----:B------:R-:W-:Y:S01]  /*77d0*/  SHF.R.S32.HI R3, RZ, 0x18, R209 ;  /* 0x00000018ff037819 */ /* 0x000fe200000114d1 */
[----:B------:R-:W-:Y:S01]  /*77e0*/  IMAD R95, R120, R95, RZ ;  /* 0x0000005f785f7224 */ /* 0x000fe200078e02ff */
[----:B------:R-:W-:Y:S01]  /*77f0*/  SHF.R.S32.HI R126, RZ, 0x18, R127 ;  /* 0x00000018ff7e7819 */ /* 0x000fe2000001147f */
[-C--:B------:R-:W-:Y:S01]  /*7800*/  IMAD R93, R20, R121.reuse, R93 ;  /* 0x00000079145d7224 */ /* 0x080fe200078e025d */
[----:B------:R-:W-:Y:S01]  /*7810*/  SHF.R.S32.HI R20, RZ, 0x18, R202 ;  /* 0x00000018ff147819 */ /* 0x000fe200000114ca */
[----:B------:R-:W-:Y:S01]  /*7820*/  IMAD R96, R120, R96, RZ ;  /* 0x0000006078607224 */ /* 0x000fe200078e02ff */
[C---:B------:R-:W-:Y:S01]  /*7830*/  SHF.L.U32 R213, R128.reuse, 0x10, RZ ;  /* 0x0000001080d57819 */ /* 0x040fe200000006ff */
[-C--:B------:R-:W-:Y:S01]  /*7840*/  IMAD R94, R21, R121.reuse, R94 ;  /* 0x00000079155e7224 */ /* 0x080fe200078e025e */
[----:B------:R-:W-:Y:S01]  /*7850*/  SHF.L.U32 R211, R128, 0x8, RZ ;  /* 0x0000000880d37819 */ /* 0x000fe200000006ff */
[----:B------:R-:W-:Y:S01]  /*7860*/  IMAD R95, R124, R121, R95 ;  /* 0x000000797c5f7224 */ /* 0x000fe200078e025f */
[C---:B------:R-:W-:Y:S01]  /*7870*/  PRMT R208, R129.reuse, 0x8880, RZ ;  /* 0x0000888081d07816 */ /* 0x040fe200000000ff */
[----:B------:R-:W-:Y:S01]  /*7880*/  IMAD R97, R120, R97, RZ ;  /* 0x0000006178617224 */ /* 0x000fe200078e02ff */
[----:B------:R-:W-:Y:S01]  /*7890*/  SHF.L.U32 R206, R129, 0x10, RZ ;  /* 0x0000001081ce7819 */ /* 0x000fe200000006ff */
[----:B------:R-:W-:Y:S01]  /*78a0*/  IMAD R96, R0, R121, R96 ;  /* 0x0000007900607224 */ /* 0x000fe200078e0260 */
[----:B------:R-:W-:Y:S01]  /*78b0*/  SHF.R.S32.HI R0, RZ, 0x18, R207 ;  /* 0x00000018ff007819 */ /* 0x000fe200000114cf */
[----:B------:R-:W-:Y:S01]  /*78c0*/  IMAD R98, R120, R98, RZ ;  /* 0x0000006278627224 */ /* 0x000fe200078e02ff */
[----:B------:R-:W-:Y:S01]  /*78d0*/  PRMT R198, R130, 0x8880, RZ ;  /* 0x0000888082c67816 */ /* 0x000fe200000000ff */
[----:B------:R-:W-:Y:S01]  /*78e0*/  IMAD R99, R120, R99, RZ ;  /* 0x0000006378637224 */ /* 0x000fe200078e02ff */
[----:B------:R-:W-:Y:S01]  /*78f0*/  SHF.L.U32 R197, R130, 0x10, RZ ;  /* 0x0000001082c57819 */ /* 0x000fe200000006ff */
[----:B------:R-:W-:Y:S01]  /*7900*/  IMAD.SHL.U32 R200, R127, 0x100, RZ ;  /* 0x000001007fc87824 */ /* 0x000fe200078e00ff */
[----:B------:R-:W-:Y:S01]  /*7910*/  SHF.R.S32.HI R127, RZ, 0x18, R128 ;  /* 0x00000018ff7f7819 */ /* 0x000fe20000011480 */
[-C--:B------:R-:W-:Y:S01]  /*7920*/  IMAD R97, R3, R121.reuse, R97 ;  /* 0x0000007903617224 */ /* 0x080fe200078e0261 */
[----:B------:R-:W-:Y:S01]  /*7930*/  MOV R3, R204 ;  /* 0x000000cc00037202 */ /* 0x000fe20000000f00 */
[----:B------:R-:W-:Y:S01]  /*7940*/  IMAD R100, R120, R100, RZ ;  /* 0x0000006478647224 */ /* 0x000fe200078e02ff */
[----:B------:R-:W-:Y:S01]  /*7950*/  SHF.R.S32.HI R21, RZ, 0x18, R200 ;  /* 0x00000018ff157819 */ /* 0x000fe200000114c8 */
[----:B------:R-:W-:Y:S01]  /*7960*/  IMAD R98, R0, R121, R98 ;  /* 0x0000007900627224 */ /* 0x000fe200078e0262 */
[----:B------:R-:W-:Y:S01]  /*7970*/  SHF.R.S32.HI R128, RZ, 0x18, R129 ;  /* 0x00000018ff807819 */ /* 0x000fe20000011481 */
[----:B------:R-:W-:Y:S01]  /*7980*/  IMAD R101, R120, R101, RZ ;  /* 0x0000006578657224 */ /* 0x000fe200078e02ff */
[----:B------:R-:W-:Y:S01]  /*7990*/  SHF.L.U32 R196, R130, 0x8, RZ ;  /* 0x0000000882c47819 */ /* 0x000fe200000006ff */
[-C--:B------:R-:W-:Y:S01]  /*79a0*/  IMAD R99, R125, R121.reuse, R99 ;  /* 0x000000797d637224 */ /* 0x080fe200078e0263 */
[C---:B------:R-:W-:Y:S01]  /*79b0*/  PRMT R189, R131.reuse, 0x8880, RZ ;  /* 0x0000888083bd7816 */ /* 0x040fe200000000ff */
[C---:B------:R-:W-:Y:S01]  /*79c0*/  IMAD R102, R120.reuse, R102, RZ ;  /* 0x0000006678667224 */ /* 0x040fe200078e02ff */
[----:B------:R-:W-:Y:S01]  /*79d0*/  SHF.L.U32 R188, R131, 0x10, RZ ;  /* 0x0000001083bc7819 */ /* 0x000fe200000006ff */
[----:B------:R-:W-:Y:S01]  /*79e0*/  IMAD R100, R3, R121, R100 ;  /* 0x0000007903647224 */ /* 0x000fe200078e0264 */
[----:B------:R-:W-:Y:S01]  /*79f0*/  SHF.R.S32.HI R3, RZ, 0x18, R213 ;  /* 0x00000018ff037819 */ /* 0x000fe200000114d5 */
[----:B------:R-:W-:Y:S01]  /*7a00*/  IMAD R103, R120, R103, RZ ;  /* 0x0000006778677224 */ /* 0x000fe200078e02ff */
[----:B------:R-:W-:Y:S01]  /*7a10*/  PRMT R203, R132, 0x8880, RZ ;  /* 0x0000888084cb7816 */ /* 0x000fe200000000ff */
[-C--:B------:R-:W-:Y:S01]  /*7a20*/  IMAD R101, R20, R121.reuse, R101 ;  /* 0x0000007914657224 */ /* 0x080fe200078e0265 */
[----:B------:R-:W-:Y:S01]  /*7a30*/  SHF.R.S32.HI R20, RZ, 0x18, R211 ;  /* 0x00000018ff147819 */ /* 0x000fe200000114d3 */
[----:B------:R-:W-:Y:S01]  /*7a40*/  IMAD R72, R120, R72, RZ ;  /* 0x0000004878487224 */ /* 0x000fe200078e02ff */
[C---:B------:R-:W-:Y:S01]  /*7a50*/  SHF.L.U32 R201, R132.reuse, 0x10, RZ ;  /* 0x0000001084c97819 */ /* 0x040fe200000006ff */
[----:B------:R-:W-:Y:S01]  /*7a60*/  IMAD R102, R21, R121, R102 ;  /* 0x0000007915667224 */ /* 0x000fe200078e0266 */
[----:B------:R-:W-:Y:S01]  /*7a70*/  SHF.L.U32 R199, R132, 0x8, RZ ;  /* 0x0000000884c77819 */ /* 0x000fe200000006ff */
[----:B------:R-:W-:Y:S01]  /*7a80*/  IMAD.MOV.U32 R0, RZ, RZ, R215 ;  /* 0x000000ffff007224 */ /* 0x000fe200078e00d7 */
[C---:B------:R-:W-:Y:S01]  /*7a90*/  PRMT R195, R133.reuse, 0x8880, RZ ;  /* 0x0000888085c37816 */ /* 0x040fe200000000ff */
[----:B------:R-:W-:Y:S01]  /*7aa0*/  IMAD R73, R120, R73, RZ ;  /* 0x0000004978497224 */ /* 0x000fe200078e02ff */
[----:B------:R-:W-:Y:S01]  /*7ab0*/  SHF.L.U32 R194, R133, 0x10, RZ ;  /* 0x0000001085c27819 */ /* 0x000fe200000006ff */
[-C--:B------:R-:W-:Y:S01]  /*7ac0*/  IMAD R103, R126, R121.reuse, R103 ;  /* 0x000000797e677224 */ /* 0x080fe200078e0267 */
[----:B------:R-:W-:Y:S01]  /*7ad0*/  PRMT R186, R134, 0x8880, RZ ;  /* 0x0000888086ba7816 */ /* 0x000fe200000000ff */
[----:B------:R-:W-:Y:S01]  /*7ae0*/  IMAD R74, R120, R74, RZ ;  /* 0x0000004a784a7224 */ /* 0x000fe200078e02ff */
[----:B------:R-:W-:Y:S01]  /*7af0*/  SHF.L.U32 R185, R134, 0x10, RZ ;  /* 0x0000001086b97819 */ /* 0x000fe200000006ff */
[----:B------:R-:W-:Y:S01]  /*7b00*/  IMAD R72, R0, R121, R72 ;  /* 0x0000007900487224 */ /* 0x000fe200078e0248 */
[----:B------:R-:W-:Y:S01]  /*7b10*/  MOV R0, R208 ;  /* 0x000000d000007202 */ /* 0x000fe20000000f00 */
[----:B------:R-:W-:Y:S01]  /*7b20*/  IMAD R75, R120, R75, RZ ;  /* 0x0000004b784b7224 */ /* 0x000fe200078e02ff */
[----:B------:R-:W-:Y:S01]  /*7b30*/  SHF.L.U32 R184, R134, 0x8, RZ ;  /* 0x0000000886b87819 */ /* 0x000fe200000006ff */
[----:B------:R-:W-:Y:S01]  /*7b40*/  IMAD.SHL.U32 R205, R129, 0x100, RZ ;  /* 0x0000010081cd7824 */ /* 0x000fe200078e00ff */
[----:B------:R-:W-:Y:S01]  /*7b50*/  SHF.R.S32.HI R129, RZ, 0x18, R130 ;  /* 0x00000018ff817819 */ /* 0x000fe20000011482 */
[-C--:B------:R-:W-:Y:S01]  /*7b60*/  IMAD R73, R3, R121.reuse, R73 ;  /* 0x0000007903497224 */ /* 0x080fe200078e0249 */
[----:B------:R-:W-:Y:S01]  /*7b70*/  SHF.R.S32.HI R3, RZ, 0x18, R206 ;  /* 0x00000018ff037819 */ /* 0x000fe200000114ce */
[----:B------:R-:W-:Y:S01]  /*7b80*/  IMAD R76, R120, R76, RZ ;  /* 0x0000004c784c7224 */ /* 0x000fe200078e02ff */
[----:B------:R-:W-:Y:S01]  /*7b90*/  SHF.R.S32.HI R130, RZ, 0x18, R131 ;  /* 0x00000018ff827819 */ /* 0x000fe20000011483 */
[----:B------:R-:W-:Y:S01]  /*7ba0*/  IMAD R74, R20, R121, R74 ;  /* 0x00000079144a7224 */ /* 0x000fe200078e024a */
[----:B------:R-:W-:Y:S01]  /*7bb0*/  SHF.R.S32.HI R20, RZ, 0x18, R205 ;  /* 0x00000018ff147819 */ /* 0x000fe200000114cd */
[C---:B------:R-:W-:Y:S01]  /*7bc0*/  IMAD R77, R120.reuse, R77, RZ ;  /* 0x0000004d784d7224 */ /* 0x040fe200078e02ff */
[----:B------:R-:W-:Y:S01]  /*7bd0*/  PRMT R177, R135, 0x8880, RZ ;  /* 0x0000888087b17816 */ /* 0x000fe200000000ff */
[-C--:B------:R-:W-:Y:S01]  /*7be0*/  IMAD R75, R127, R121.reuse, R75 ;  /* 0x000000797f4b7224 */ /* 0x080fe200078e024b */
[----:B------:R-:W-:Y:S01]  /*7bf0*/  SHF.L.U32 R176, R135, 0x10, RZ ;  /* 0x0000001087b07819 */ /* 0x000fe200000006ff */
[----:B------:R-:W-:Y:S01]  /*7c00*/  IMAD R78, R120, R78, RZ ;  /* 0x0000004e784e7224 */ /* 0x000fe200078e02ff */
[----:B------:R-:W-:Y:S01]  /*7c10*/  PRMT R192, R136, 0x8880, RZ ;  /* 0x0000888088c07816 */ /* 0x000fe200000000ff */
[----:B------:R-:W-:Y:S01]  /*7c20*/  IMAD R76, R0, R121, R76 ;  /* 0x00000079004c7224 */ /* 0x000fe200078e024c */
[----:B------:R-:W-:Y:S01]  /*7c30*/  MOV R0, R198 ;  /* 0x000000c600007202 */ /* 0x000fe20000000f00 */
[----:B------:R-:W-:Y:S01]  /*7c40*/  IMAD R79, R120, R79, RZ ;  /* 0x0000004f784f7224 */ /* 0x000fe200078e02ff */
[----:B------:R-:W-:Y:S01]  /*7c50*/  SHF.L.U32 R191, R136, 0x10, RZ ;  /* 0x0000001088bf7819 */ /* 0x000fe200000006ff */
[-C--:B------:R-:W-:Y:S01]  /*7c60*/  IMAD R77, R3, R121.reuse, R77 ;  /* 0x00000079034d7224 */ /* 0x080fe200078e024d */
[----:B------:R-:W-:Y:S01]  /*7c70*/  SHF.R.S32.HI R3, RZ, 0x18, R197 ;  /* 0x00000018ff037819 */ /* 0x000fe200000114c5 */
[----:B------:R-:W-:Y:S01]  /*7c80*/  IMAD R80, R120, R80, RZ ;  /* 0x0000005078507224 */ /* 0x000fe200078e02ff */
[----:B------:R-:W-:Y:S01]  /*7c90*/  SHF.L.U32 R190, R136, 0x8, RZ ;  /* 0x0000000888be7819 */ /* 0x000fe200000006ff */
[----:B------:R-:W-:Y:S01]  /*7ca0*/  IMAD R78, R20, R121, R78 ;  /* 0x00000079144e7224 */ /* 0x000fe200078e024e */
[----:B------:R-:W-:Y:S01]  /*7cb0*/  SHF.R.S32.HI R20, RZ, 0x18, R196 ;  /* 0x00000018ff147819 */ /* 0x000fe200000114c4 */
[----:B------:R-:W-:Y:S01]  /*7cc0*/  IMAD R81, R120, R81, RZ ;  /* 0x0000005178517224 */ /* 0x000fe200078e02ff */
[C---:B------:R-:W-:Y:S01]  /*7cd0*/  PRMT R183, R137.reuse, 0x8880, RZ ;  /* 0x0000888089b77816 */ /* 0x040fe200000000ff */
        /* <DEDUP_REMOVED lines=20> */
[----:B------:R-:W-:Y:S01]  /*7e20*/  IMAD R86, R120, R86, RZ ;  /* 0x0000005678567224 */ /* 0x000fe200078e02ff */
[----:B------:R-:W-:Y:S01]  /*7e30*/  SHF.L.U32 R167, R139, 0x10, RZ ;  /* 0x000000108ba77819 */ /* 0x000fe200000006ff */
[----:B------:R-:W-:Y:S01]  /*7e40*/  IMAD R84, R0, R121, R84 ;  /* 0x0000007900547224 */ /* 0x000fe200078e0254 */
[----:B------:R-:W-:Y:S01]  /*7e50*/  MOV R0, R203 ;  /* 0x000000cb00007202 */ /* 0x000fe20000000f00 */
[----:B------:R-:W-:Y:S01]  /*7e60*/  IMAD R87, R120, R87, RZ ;  /* 0x0000005778577224 */ /* 0x000fe200078e02ff */
[----:B------:R-:W-:Y:S01]  /*7e70*/  PRMT R180, R140, 0x8880, RZ ;  /* 0x000088808cb47816 */ /* 0x000fe200000000ff */
[-C--:B------:R-:W-:Y:S01]  /*7e80*/  IMAD R85, R3, R121.reuse, R85 ;  /* 0x0000007903557224 */ /* 0x080fe200078e0255 */
[----:B------:R-:W-:Y:S01]  /*7e90*/  SHF.R.S32.HI R3, RZ, 0x18, R201 ;  /* 0x00000018ff037819 */ /* 0x000fe200000114c9 */
[----:B------:R-:W-:Y:S01]  /*7ea0*/  IMAD R56, R120, R56, RZ ;  /* 0x0000003878387224 */ /* 0x000fe200078e02ff */
[----:B------:R-:W-:Y:S01]  /*7eb0*/  SHF.L.U32 R179, R140, 0x10, RZ ;  /* 0x000000108cb37819 */ /* 0x000fe200000006ff */
        /* <DEDUP_REMOVED lines=9> */
[----:B------:R-:W-:Y:S01]  /*7f50*/  PRMT R165, R142, 0x8880, RZ ;  /* 0x000088808ea57816 */ /* 0x000fe200000000ff */
        /* <DEDUP_REMOVED lines=10> */
[----:B------:R-:W-:Y:S01]  /*8000*/  IMAD.MOV.U32 R0, RZ, RZ, R195 ;  /* 0x000000ffff007224 */ /* 0x000fe200078e00c3 */
[----:B------:R-:W-:Y:S01]  /*8010*/  SHF.L.U32 R163, R142, 0x8, RZ ;  /* 0x000000088ea37819 */ /* 0x000fe200000006ff */
        /* <DEDUP_REMOVED lines=42> */
[C---:B------:R-:W-:Y:S01]  /*82c0*/  IMAD R71, R120.reuse, R71, RZ ;  /* 0x0000004778477224 */ /* 0x040fe200078e02ff */
        /* <DEDUP_REMOVED lines=8> */
[----:B------:R-:W-:Y:S01]  /*8350*/  SHF.R.S32.HI R21, RZ, 0x18, R148 ;  /* 0x00000018ff157819 */ /* 0x000fe20000011494 */
[-C--:B------:R-:W-:Y:S01]  /*8360*/  IMAD R71, R134, R121.reuse, R71 ;  /* 0x0000007986477224 */ /* 0x080fe200078e0247 */
[----:B------:R-:W-:Y:S01]  /*8370*/  LOP3.LUT R241, R241, 0x600, RZ, 0xc0, !PT ;  /* 0x00000600f1f17812 */ /* 0x000fe200078ec0ff */
[----:B------:R-:W-:Y:S01]  /*8380*/  IMAD R42, R120, R42, RZ ;  /* 0x0000002a782a7224 */ /* 0x000fe200078e02ff */
[----:B------:R-:W-:Y:S01]  /*8390*/  LOP3.LUT R240, R239, 0x80, RZ, 0xc0, !PT ;  /* 0x00000080eff07812 */ /* 0x000fe200078ec0ff */
[----:B------:R-:W-:Y:S01]  /*83a0*/  IMAD R40, R0, R121, R40 ;  /* 0x0000007900287224 */ /* 0x000fe200078e0228 */
[----:B------:R-:W-:Y:S01]  /*83b0*/  MOV R0, R183 ;  /* 0x000000b700007202 */ /* 0x000fe20000000f00 */
[C---:B------:R-:W-:Y:S01]  /*83c0*/  IMAD R43, R120.reuse, R43, RZ ;  /* 0x0000002b782b7224 */ /* 0x040fe200078e02ff */
[----:B------:R-:W-:Y:S01]  /*83d0*/  I2IP.S8.S32.SAT R90, R91, R90, RZ ;  /* 0x0000005a5b5a7239 */ /* 0x000fe200000014ff */
        /* <DEDUP_REMOVED lines=9> */
[----:B------:R-:W-:Y:S01]  /*8470*/  I2IP.S8.S32.SAT R74, R75, R74, RZ ;  /* 0x0000004a4b4a7239 */ /* 0x000fe200000014ff */
[-C--:B------:R-:W-:Y:S01]  /*8480*/  IMAD R43, R135, R121.reuse, R43 ;  /* 0x00000079872b7224 */ /* 0x080fe200078e022b */
[----:B------:R-:W-:Y:S01]  /*8490*/  I2IP.S8.S32.SAT R58, R59, R58, RZ ;  /* 0x0000003a3b3a7239 */ /* 0x000fe200000014ff */
[----:B------:R-:W-:Y:S01]  /*84a0*/  IMAD R46, R120, R46, RZ ;  /* 0x0000002e782e7224 */ /* 0x000fe200078e02ff */
[----:B------:R-:W-:Y:S01]  /*84b0*/  LOP3.LUT R241, R241, 0x60, R239, 0xf8, !PT ;  /* 0x00000060f1f17812 */ /* 0x000fe200078ef8ef */
[----:B------:R-:W-:Y:S01]  /*84c0*/  IMAD R44, R0, R121, R44 ;  /* 0x00000079002c7224 */ /* 0x000fe200078e022c */
[----:B------:R-:W-:Y:S01]  /*84d0*/  I2IP.S8.S32.SAT R42, R43, R42, RZ ;  /* 0x0000002a2b2a7239 */ /* 0x000fe200000014ff */
[----:B------:R-:W-:Y:S01]  /*84e0*/  IMAD R47, R120, R47, RZ ;  /* 0x0000002f782f7224 */ /* 0x000fe200078e02ff */
[----:B------:R-:W-:Y:S01]  /*84f0*/  LOP3.LUT R240, R240, 0x10, R229, 0xf8, !PT ;  /* 0x00000010f0f07812 */ /* 0x000fe200078ef8e5 */
[-C--:B------:R-:W-:Y:S01]  /*8500*/  IMAD R45, R3, R121.reuse, R45 ;  /* 0x00000079032d7224 */ /* 0x080fe200078e022d */
[----:B------:R-:W-:Y:S01]  /*8510*/  SHF.R.S32.HI R3, RZ, 0x18, R173 ;  /* 0x00000018ff037819 */ /* 0x000fe200000114ad */
[----:B------:R-:W-:Y:S01]  /*8520*/  IMAD R48, R120, R48, RZ ;  /* 0x0000003078307224 */ /* 0x000fe200078e02ff */
[----:B------:R-:W-:Y:S01]  /*8530*/  I2IP.S8.S32.SAT R88, R89, R88, R90 ;  /* 0x0000005859587239 */ /* 0x000fe2000000145a */
[----:B------:R-:W-:Y:S01]  /*8540*/  IMAD R46, R20, R121, R46 ;  /* 0x00000079142e7224 */ /* 0x000fe200078e022e */
[----:B------:R-:W-:Y:S01]  /*8550*/  SHF.R.S32.HI R20, RZ, 0x18, R172 ;  /* 0x00000018ff147819 */ /* 0x000fe200000114ac */
[----:B------:R-:W-:Y:S01]  /*8560*/  IMAD.MOV.U32 R0, RZ, RZ, R174 ;  /* 0x000000ffff007224 */ /* 0x000fe200078e00ae */
[----:B------:R-:W-:Y:S01]  /*8570*/  I2IP.S8.S32.SAT R72, R73, R72, R74 ;  /* 0x0000004849487239 */ /* 0x000fe2000000144a */
[----:B------:R-:W-:Y:S01]  /*8580*/  IMAD R49, R120, R49, RZ ;  /* 0x0000003178317224 */ /* 0x000fe200078e02ff */
[----:B------:R-:W-:Y:S01]  /*8590*/  I2IP.S8.S32.SAT R56, R57, R56, R58 ;  /* 0x0000003839387239 */ /* 0x000fe2000000143a */
[-C--:B------:R-:W-:Y:S01]  /*85a0*/  IMAD R47, R136, R121.reuse, R47 ;  /* 0x00000079882f7224 */ /* 0x080fe200078e022f */
[----:B------:R-:W-:Y:S01]  /*85b0*/  I2IP.S8.S32.SAT R40, R41, R40, R42 ;  /* 0x0000002829287239 */ /* 0x000fe2000000142a */
[----:B------:R-:W-:Y:S01]  /*85c0*/  IMAD R50, R120, R50, RZ ;  /* 0x0000003278327224 */ /* 0x000fe200078e02ff */
[----:B------:R-:W-:Y:S01]  /*85d0*/  LOP3.LUT R239, R241, 0x100, R239, 0xf8, !PT ;  /* 0x00000100f1ef7812 */ /* 0x000fe200078ef8ef */
        /* <DEDUP_REMOVED lines=17> */
[----:B------:R-:W-:Y:S01]  /*86f0*/  I2IP.S8.S32.SAT R94, R95, R94, RZ ;  /* 0x0000005e5f5e7239 */ /* 0x000fe200000014ff */
[----:B------:R-:W-:Y:S01]  /*8700*/  IMAD R52, R0, R121, R52 ;  /* 0x0000007900347224 */ /* 0x000fe200078e0234 */
[----:B------:R-:W-:Y:S01]  /*8710*/  MOV R0, R180 ;  /* 0x000000b400007202 */ /* 0x000fe20000000f00 */
[C---:B------:R-:W-:Y:S01]  /*8720*/  IMAD R55, R120.reuse, R55, RZ ;  /* 0x0000003778377224 */ /* 0x040fe200078e02ff */
[----:B------:R-:W-:Y:S01]  /*8730*/  I2IP.S8.S32.SAT R90, R99, R98, RZ ;  /* 0x00000062635a7239 */ /* 0x000fe200000014ff */
[-C--:B------:R-:W-:Y:S01]  /*8740*/  IMAD R53, R3, R121.reuse, R53 ;  /* 0x0000007903357224 */ /* 0x080fe200078e0235 */
[----:B------:R-:W-:Y:S01]  /*8750*/  SHF.R.S32.HI R3, RZ, 0x18, R179 ;  /* 0x00000018ff037819 */ /* 0x000fe200000114b3 */
[----:B------:R-:W-:Y:S01]  /*8760*/  IMAD R24, R120, R24, RZ ;  /* 0x0000001878187224 */ /* 0x000fe200078e02ff */
[----:B------:R-:W-:Y:S01]  /*8770*/  I2IP.S8.S32.SAT R91, R103, R102, RZ ;  /* 0x00000066675b7239 */ /* 0x000fe200000014ff */
[----:B------:R-:W-:Y:S01]  /*8780*/  IMAD R54, R20, R121, R54 ;  /* 0x0000007914367224 */ /* 0x000fe200078e0236 */
[----:B------:R-:W-:Y:S01]  /*8790*/  SHF.R.S32.HI R20, RZ, 0x18, R178 ;  /* 0x00000018ff147819 */ /* 0x000fe200000114b2 */
[----:B------:R-:W-:Y:S01]  /*87a0*/  IMAD R25, R120, R25, RZ ;  /* 0x0000001978197224 */ /* 0x000fe200078e02ff */
        /* <DEDUP_REMOVED lines=30> */
[----:B------:R-:W-:Y:S01]  /*8990*/  I2IP.S8.S32.SAT R24, R25, R24, R26 ;  /* 0x0000001819187239 */ /* 0x000fe2000000141a */
[----:B------:R-:W-:Y:S01]  /*89a0*/  IMAD R30, R20, R121, R30 ;  /* 0x00000079141e7224 */ /* 0x000fe200078e021e */
[----:B------:R-:W-:Y:S01]  /*89b0*/  SHF.R.S32.HI R20, RZ, 0x18, R163 ;  /* 0x00000018ff147819 */ /* 0x000fe200000114a3 */
[----:B------:R-:W-:Y:S01]  /*89c0*/  IMAD R33, R120, R33, RZ ;  /* 0x0000002178217224 */ /* 0x000fe200078e02ff */
[----:B------:R-:W-:Y:S01]  /*89d0*/  I2IP.S8.S32.SAT R42, R51, R50, RZ ;  /* 0x00000032332a7239 */ /* 0x000fe200000014ff */
[-C--:B------:R-:W-:Y:S01]  /*89e0*/  IMAD R31, R140, R121.reuse, R31 ;  /* 0x000000798c1f7224 */ /* 0x080fe200078e021f */
[----:B------:R-:W-:Y:S01]  /*89f0*/  I2IP.S8.S32.SAT R43, R55, R54, RZ ;  /* 0x00000036372b7239 */ /* 0x000fe200000014ff */
[----:B------:R-:W-:Y:S01]  /*8a00*/  IMAD R34, R120, R34, RZ ;  /* 0x0000002278227224 */ /* 0x000fe200078e02ff */
[----:B------:R-:W-:Y:S01]  /*8a10*/  I2IP.S8.S32.SAT R117, R23, R22, R104 ;  /* 0x0000001617757239 */ /* 0x000fe20000001468 */
[----:B------:R-:W-:Y:S01]  /*8a20*/  IMAD R32, R0, R121, R32 ;  /* 0x0000007900207224 */ /* 0x000fe200078e0220 */
[----:B------:R-:W-:Y:S01]  /*8a30*/  I2IP.S8.S32.SAT R25, R31, R30, RZ ;  /* 0x0000001e1f197239 */ /* 0x000fe200000014ff */
[C---:B------:R-:W-:Y:S01]  /*8a40*/  IMAD R35, R120.reuse, R35, RZ ;  /* 0x0000002378237224 */ /* 0x040fe200078e02ff */
[----:B------:R-:W-:Y:S01]  /*8a50*/  I2IP.S8.S32.SAT R118, R107, R106, R108 ;  /* 0x0000006a6b767239 */ /* 0x000fe2000000146c */
        /* <DEDUP_REMOVED lines=9> */
[----:B------:R-:W-:Y:S01]  /*8af0*/  I2IP.S8.S32.SAT R119, R111, R110, R112 ;  /* 0x0000006e6f777239 */ /* 0x000fe20000001470 */
[C---:B------:R-:W-:Y:S01]  /*8b00*/  IMAD R37, R120.reuse, R37, RZ ;  /* 0x0000002578257224 */ /* 0x040fe200078e02ff */
[----:B------:R-:W-:Y:S01]  /*8b10*/  I2IP.S8.S32.SAT R89, R93, R92, R94 ;  /* 0x0000005c5d597239 */ /* 0x000fe2000000145e */
[-C--:B------:R-:W-:Y:S01]  /*8b20*/  IMAD R35, R141, R121.reuse, R35 ;  /* 0x000000798d237224 */ /* 0x080fe200078e0223 */
[----:B------:R-:W-:Y:S01]  /*8b30*/  I2IP.S8.S32.SAT R90, R97, R96, R90 ;  /* 0x00000060615a7239 */ /* 0x000fe2000000145a */
[----:B------:R-:W-:Y:S01]  /*8b40*/  IMAD R38, R120, R38, RZ ;  /* 0x0000002678267224 */ /* 0x000fe200078e02ff */
[----:B------:R-:W-:Y:S01]  /*8b50*/  I2IP.S8.S32.SAT R91, R101, R100, R91 ;  /* 0x00000064655b7239 */ /* 0x000fe2000000145b */
[----:B------:R-:W-:Y:S01]  /*8b60*/  IMAD R36, R0, R121, R36 ;  /* 0x0000007900247224 */ /* 0x000fe200078e0224 */
[----:B------:R-:W-:Y:S01]  /*8b70*/  MOV R0, R159 ;  /* 0x0000009f00007202 */ /* 0x000fe20000000f00 */
[C---:B------:R-:W-:Y:S01]  /*8b80*/  IMAD R39, R120.reuse, R39, RZ ;  /* 0x0000002778277224 */ /* 0x040fe200078e02ff */
[----:B------:R-:W-:Y:S01]  /*8b90*/  I2IP.S8.S32.SAT R26, R35, R34, RZ ;  /* 0x00000022231a7239 */ /* 0x000fe200000014ff */
[-C--:B------:R-:W-:Y:S01]  /*8ba0*/  IMAD R37, R3, R121.reuse, R37 ;  /* 0x0000007903257224 */ /* 0x080fe200078e0225 */
[----:B------:R-:W-:Y:S01]  /*8bb0*/  SHF.R.S32.HI R3, RZ, 0x18, R158 ;  /* 0x00000018ff037819 */ /* 0x000fe2000001149e */
[----:B-1----:R-:W-:Y:S01]  /*8bc0*/  IMAD R4, R120, R4, RZ ;  /* 0x0000000478047224 */ /* 0x002fe200078e02ff */
[----:B------:R-:W-:Y:S01]  /*8bd0*/  I2IP.S8.S32.SAT R73, R77, R76, R73 ;  /* 0x0000004c4d497239 */ /* 0x000fe20000001449 */
[----:B------:R-:W-:Y:S01]  /*8be0*/  IMAD R38, R20, R121, R38 ;  /* 0x0000007914267224 */ /* 0x000fe200078e0226 */
[----:B------:R-:W-:Y:S01]  /*8bf0*/  SHF.R.S32.HI R20, RZ, 0x18, R157 ;  /* 0x00000018ff147819 */ /* 0x000fe2000001149d */
[----:B------:R-:W-:Y:S01]  /*8c00*/  IMAD R5, R120, R5, RZ ;  /* 0x0000000578057224 */ /* 0x000fe200078e02ff */
[----:B------:R-:W-:Y:S01]  /*8c10*/  UIADD3 UR4, UPT, UPT, UR5, 0x1b0, URZ ;  /* 0x000001b005047890 */ /* 0x000fe2000fffe0ff */
[-C--:B------:R-:W-:Y:S01]  /*8c20*/  IMAD R39, R142, R121.reuse, R39 ;  /* 0x000000798e277224 */ /* 0x080fe200078e0227 */
[----:B------:R-:W-:Y:S01]  /*8c30*/  NOP ;  /* 0x0000000000007918 */ /* 0x000fe20000000000 */
[-C--:B------:R-:W-:Y:S01]  /*8c40*/  IMAD R4, R0, R121.reuse, R4 ;  /* 0x0000007900047224 */ /* 0x080fe200078e0204 */
[----:B------:R-:W-:Y:S01]  /*8c50*/  MOV R0, R156 ;  /* 0x0000009c00007202 */ /* 0x000fe20000000f00 */
[C---:B------:R-:W-:Y:S01]  /*8c60*/  IMAD R6, R120.reuse, R6, RZ ;  /* 0x0000000678067224 */ /* 0x040fe200078e02ff */
[----:B------:R-:W-:Y:S01]  /*8c70*/  UPRMT UR4, UR62, 0x654, UR4 ;  /* 0x000006543e047896 */ /* 0x000fe20008000004 */
[----:B------:R-:W-:Y:S01]  /*8c80*/  IMAD R5, R3, R121, R5 ;  /* 0x0000007903057224 */ /* 0x000fe200078e0205 */
[----:B------:R-:W-:Y:S01]  /*8c90*/  SHF.R.S32.HI R3, RZ, 0x18, R155 ;  /* 0x00000018ff037819 */ /* 0x000fe2000001149b */
[C---:B------:R-:W-:Y:S01]  /*8ca0*/  IMAD R7, R120.reuse, R7, RZ ;  /* 0x0000000778077224 */ /* 0x040fe200078e02ff */
[----:B------:R-:W-:Y:S01]  /*8cb0*/  I2IP.S8.S32.SAT R74, R81, R80, R74 ;  /* 0x00000050514a7239 */ /* 0x000fe2000000144a */
[----:B------:R-:W-:Y:S01]  /*8cc0*/  IMAD.SHL.U32 R154, R145, 0x100, RZ ;  /* 0x00000100919a7824 */ /* 0x000fe200078e00ff */
[----:B------:R-:W-:Y:S01]  /*8cd0*/  SHF.R.S32.HI R145, RZ, 0x18, R146 ;  /* 0x00000018ff917819 */ /* 0x000fe20000011492 */
[----:B------:R-:W-:Y:S01]  /*8ce0*/  IMAD R8, R120, R8, RZ ;  /* 0x0000000878087224 */ /* 0x000fe200078e02ff */
[----:B------:R-:W-:Y:S01]  /*8cf0*/  SHF.R.S32.HI R146, RZ, 0x18, R147 ;  /* 0x00000018ff927819 */ /* 0x000fe20000011493 */
[----:B------:R-:W-:Y:S01]  /*8d00*/  IMAD R6, R20, R121, R6 ;  /* 0x0000007914067224 */ /* 0x000fe200078e0206 */
[----:B------:R-:W-:Y:S01]  /*8d10*/  SHF.R.S32.HI R20, RZ, 0x18, R154 ;  /* 0x00000018ff147819 */ /* 0x000fe2000001149a */
[----:B------:R-:W-:Y:S01]  /*8d20*/  IMAD R9, R120, R9, RZ ;  /* 0x0000000978097224 */ /* 0x000fe200078e02ff */
[----:B------:R-:W-:Y:S01]  /*8d30*/  SYNCS.ARRIVE.TRANS64.RED.A1T0 RZ, [UR4], RZ ;  /* 0x000000ffffff79a7 */ /* 0x000fe20008100404 */
[-C--:B------:R-:W-:Y:S01]  /*8d40*/  IMAD R7, R143, R121.reuse, R7 ;  /* 0x000000798f077224 */ /* 0x080fe200078e0207 */
[----:B------:R-:W-:Y:S01]  /*8d50*/  I2IP.S8.S32.SAT R75, R85, R84, R75 ;  /* 0x00000054554b7239 */ /* 0x000fe2000000144b */
[----:B------:R-:W-:Y:S01]  /*8d60*/  IMAD R8, R0, R121, R8 ;  /* 0x0000007900087224 */ /* 0x000fe200078e0208 */
[----:B------:R-:W-:Y:S01]  /*8d70*/  MOV R0, R153 ;  /* 0x0000009900007202 */ /* 0x000fe20000000f00 */
[C---:B------:R-:W-:Y:S01]  /*8d80*/  IMAD R10, R120.reuse, R10, RZ ;  /* 0x0000000a780a7224 */ /* 0x040fe200078e02ff */
[----:B------:R-:W-:Y:S01]  /*8d90*/  I2IP.S8.S32.SAT R57, R61, R60, R57 ;  /* 0x0000003c3d397239 */ /* 0x000fe20000001439 */
[----:B------:R-:W-:Y:S01]  /*8da0*/  IMAD R9, R3, R121, R9 ;  /* 0x0000007903097224 */ /* 0x000fe200078e0209 */
[----:B------:R-:W-:Y:S01]  /*8db0*/  SHF.R.S32.HI R3, RZ, 0x18, R152 ;  /* 0x00000018ff037819 */ /* 0x000fe20000011498 */
[C---:B------:R-:W-:Y:S01]  /*8dc0*/  IMAD R11, R120.reuse, R11, RZ ;  /* 0x0000000b780b7224 */ /* 0x040fe200078e02ff */
[----:B------:R-:W-:Y:S01]  /*8dd0*/  I2IP.S8.S32.SAT R58, R65, R64, R58 ;  /* 0x00000040413a7239 */ /* 0x000fe2000000143a */
[----:B------:R-:W-:Y:S01]  /*8de0*/  IMAD R12, R120, R12, RZ ;  /* 0x0000000c780c7224 */ /* 0x000fe200078e02ff */
[----:B------:R-:W-:Y:S01]  /*8df0*/  I2IP.S8.S32.SAT R59, R69, R68, R59 ;  /* 0x00000044453b7239 */ /* 0x000fe2000000143b */
[-C--:B------:R-:W-:Y:S01]  /*8e00*/  IMAD R10, R20, R121.reuse, R10 ;  /* 0x00000079140a7224 */ /* 0x080fe200078e020a */
[----:B------:R-:W-:Y:S01]  /*8e10*/  I2IP.S8.S32.SAT R41, R45, R44, R41 ;  /* 0x0000002c2d297239 */ /* 0x000fe20000001429 */
[-C--:B------:R-:W-:Y:S01]  /*8e20*/  IMAD R11, R144, R121.reuse, R11 ;  /* 0x00000079900b7224 */ /* 0x080fe200078e020b */
[----:B------:R-:W-:Y:S01]  /*8e30*/  I2IP.S8.S32.SAT R42, R49, R48, R42 ;  /* 0x00000030312a7239 */ /* 0x000fe2000000142a */
[----:B------:R-:W-:Y:S01]  /*8e40*/  IMAD R12, R0, R121, R12 ;  /* 0x00000079000c7224 */ /* 0x000fe200078e020c */
[----:B------:R-:W-:Y:S01]  /*8e50*/  SHF.R.S32.HI R0, RZ, 0x18, R151 ;  /* 0x00000018ff007819 */ /* 0x000fe20000011497 */
[C---:B------:R-:W-:Y:S01]  /*8e60*/  IMAD R13, R120.reuse, R13, RZ ;  /* 0x0000000d780d7224 */ /* 0x040fe200078e02ff */
[----:B------:R-:W-:Y:S01]  /*8e70*/  I2IP.S8.S32.SAT R43, R53, R52, R43 ;  /* 0x00000034352b7239 */ /* 0x000fe2000000142b */
[----:B------:R-:W-:Y:S01]  /*8e80*/  IMAD.U32 R149, R147, 0x10000, RZ ;  /* 0x0001000093957824 */ /* 0x000fe200078e00ff */
[----:B------:R-:W-:Y:S01]  /*8e90*/  SHF.L.U32 R147, R229, 0x2, RZ ;  /* 0x00000002e5937819 */ /* 0x000fe200000006ff */
[C---:B------:R-:W-:Y:S01]  /*8ea0*/  IMAD R14, R120.reuse, R14, RZ ;  /* 0x0000000e780e7224 */ /* 0x040fe200078e02ff */
[----:B------:R-:W-:Y:S01]  /*8eb0*/  I2IP.S8.S32.SAT R25, R29, R28, R25 ;  /* 0x0000001c1d197239 */ /* 0x000fe20000001419 */
[----:B------:R-:W-:Y:S01]  /*8ec0*/  IMAD R13, R3, R121, R13 ;  /* 0x00000079030d7224 */ /* 0x000fe200078e020d */
[----:B------:R-:W-:Y:S01]  /*8ed0*/  MOV R3, R150 ;  /* 0x0000009600037202 */ /* 0x000fe20000000f00 */
[C---:B------:R-:W-:Y:S01]  /*8ee0*/  IMAD R15, R120.reuse, R15, RZ ;  /* 0x0000000f780f7224 */ /* 0x040fe200078e02ff */
[----:B------:R-:W-:Y:S01]  /*8ef0*/  SHF.R.S32.HI R20, RZ, 0x18, R149 ;  /* 0x00000018ff147819 */ /* 0x000fe20000011495 */
[----:B------:R-:W-:Y:S01]  /*8f00*/  IMAD R16, R120, R16, RZ ;  /* 0x0000001078107224 */ /* 0x000fe200078e02ff */
[----:B------:R-:W-:Y:S01]  /*8f10*/  I2IP.S8.S32.SAT R26, R33, R32, R26 ;  /* 0x00000020211a7239 */ /* 0x000fe2000000141a */
[----:B------:R-:W-:Y:S01]  /*8f20*/  IMAD R14, R0, R121, R14 ;  /* 0x00000079000e7224 */ /* 0x000fe200078e020e */
[----:B------:R-:W-:Y:S01]  /*8f30*/  I2IP.S8.S32.SAT R6, R7, R6, RZ ;  /* 0x0000000607067239 */ /* 0x000fe200000014ff */
[----:B------:R-:W-:Y:S01]  /*8f40*/  IMAD R17, R120, R17, RZ ;  /* 0x0000001178117224 */ /* 0x000fe200078e02ff */
[----:B------:R-:W-:Y:S01]  /*8f50*/  LOP3.LUT R147, R240, 0x10, R147, 0x78, !PT ;  /* 0x00000010f0937812 */ /* 0x000fe200078e7893 */
[-C--:B------:R-:W-:Y:S01]  /*8f60*/  IMAD R15, R145, R121.reuse, R15 ;  /* 0x00000079910f7224 */ /* 0x080fe200078e020f */
[----:B------:R-:W-:Y:S01]  /*8f70*/  I2IP.S8.S32.SAT R4, R5, R4, R6 ;  /* 0x0000000405047239 */ /* 0x000fe20000001406 */
[----:B------:R-:W-:Y:S01]  /*8f80*/  IMAD R16, R3, R121, R16 ;  /* 0x0000007903107224 */ /* 0x000fe200078e0210 */
[----:B------:R-:W-:Y:S01]  /*8f90*/  LOP3.LUT R147, R239, R147, RZ, 0xfc, !PT ;  /* 0x00000093ef937212 */ /* 0x000fe200078efcff */
[----:B------:R-:W-:Y:S01]  /*8fa0*/  IMAD R18, R120, R18, RZ ;  /* 0x0000001278127224 */ /* 0x000fe200078e02ff */
[----:B------:R-:W-:Y:S01]  /*8fb0*/  I2IP.S8.S32.SAT R27, R39, R38, RZ ;  /* 0x00000026271b7239 */ /* 0x000fe200000014ff */
[----:B------:R-:W-:Y:S01]  /*8fc0*/  IMAD R17, R20, R121, R17 ;  /* 0x0000007914117224 */ /* 0x000fe200078e0211 */
[----:B------:R-:W-:Y:S01]  /*8fd0*/  I2IP.S8.S32.SAT R10, R11, R10, RZ ;  /* 0x0000000a0b0a7239 */ /* 0x000fe200000014ff */
[----:B------:R1:W-:Y:S01]  /*8fe0*/  STS.128 [R147+UR45+0x3b00], R116 ;  /* 0x003b007493007988 */ /* 0x0003e20008000c2d */
[----:B------:R-:W-:Y:S01]  /*8ff0*/  IMAD R19, R120, R19, RZ ;  /* 0x0000001378137224 */ /* 0x000fe200078e02ff */
[----:B------:R-:W-:Y:S01]  /*9000*/  I2IP.S8.S32.SAT R14, R15, R14, RZ ;  /* 0x0000000e0f0e7239 */ /* 0x000fe200000014ff */
[-C--:B------:R-:W-:Y:S01]  /*9010*/  IMAD R18, R21, R121.reuse, R18 ;  /* 0x0000007915127224 */ /* 0x080fe200078e0212 */
[----:B------:R-:W-:Y:S01]  /*9020*/  I2IP.S8.S32.SAT R27, R37, R36, R27 ;  /* 0x00000024251b7239 */ /* 0x000fe2000000141b */
[----:B------:R-:W-:Y:S01]  /*9030*/  IMAD R19, R146, R121, R19 ;  /* 0x0000007992137224 */ /* 0x000fe200078e0213 */
[----:B------:R-:W-:Y:S01]  /*9040*/  I2IP.S8.S32.SAT R5, R9, R8, R10 ;  /* 0x0000000809057239 */ /* 0x000fe2000000140a */
[----:B------:R-:W-:Y:S01]  /*9050*/  UIADD3 UR6, UPT, UPT, UR39, 0x1, URZ ;  /* 0x0000000127067890 */ /* 0x000fe2000fffe0ff */
[----:B------:R1:W-:Y:S01]  /*9060*/  STS.128 [R147+UR45+0x4300], R88 ;  /* 0x0043005893007988 */ /* 0x0003e20008000c2d */
[----:B------:R-:W-:Y:S01]  /*9070*/  I2IP.S8.S32.SAT R6, R13, R12, R14 ;  /* 0x0000000c0d067239 */ /* 0x000fe2000000140e */
[----:B------:R-:W-:Y:S01]  /*9080*/  BSSY.RECONVERGENT B0, `(.L_x_115) ;  /* 0x0000038000007945 */ /* 0x000fe20003800200 */
[----:B------:R-:W-:Y:S04]  /*9090*/  I2IP.S8.S32.SAT R7, R19, R18, RZ ;  /* 0x0000001213077239 */ /* 0x000fe800000014ff */
[----:B------:R-:W-:Y:S01]  /*90a0*/  I2IP.S8.S32.SAT R7, R17, R16, R7 ;  /* 0x0000001011077239 */ /* 0x000fe20000001407 */
[----:B------:R1:W-:Y:S08]  /*90b0*/  STS.128 [R147+UR45+0x4b00], R72 ;  /* 0x004b004893007988 */ /* 0x0003f00008000c2d */
[----:B------:R1:W-:Y:S08]  /*90c0*/  STS.128 [R147+UR45+0x5300], R56 ;  /* 0x0053003893007988 */ /* 0x0003f00008000c2d */
[----:B------:R1:W-:Y:S08]  /*90d0*/  STS.128 [R147+UR45+0x5b00], R40 ;  /* 0x005b002893007988 */ /* 0x0003f00008000c2d */
[----:B------:R1:W-:Y:S08]  /*90e0*/  STS.128 [R147+UR45+0x6300], R24 ;  /* 0x0063001893007988 */ /* 0x0003f00008000c2d */
[----:B------:R1:W-:Y:S01]  /*90f0*/  STS.128 [R147+UR45+0x6b00], R4 ;  /* 0x006b000493007988 */ /* 0x0003e20008000c2d */
[----:B------:R-:W-:Y:S01]  /*9100*/  @!PT LDS RZ, [RZ] ;  /* 0x00000000fffff984 */ /* 0x000fe20000000800 */
[----:B------:R-:W-:Y:S01]  /*9110*/  @!PT LDS RZ, [RZ] ;  /* 0x00000000fffff984 */ /* 0x000fe20000000800 */
[----:B------:R-:W-:Y:S01]  /*9120*/  @!PT LDS RZ, [RZ] ;  /* 0x00000000fffff984 */ /* 0x000fe20000000800 */
[----:B------:R-:W-:Y:S01]  /*9130*/  @!PT LDS RZ, [RZ] ;  /* 0x00000000fffff984 */ /* 0x000fe20000000800 */
[----:B------:R2:W-:Y:S07]  /*9140*/  MEMBAR.ALL.CTA ;  /* 0x0000000000007992 */ /* 0x0005ee0000008000 */
[----:B--2---:R-:W2:Y:S02]  /*9150*/  FENCE.VIEW.ASYNC.S ;  /* 0x00000000000073c6 */ /* 0x004ea40000000000 */
[----:B--2---:R-:W-:Y:S06]  /*9160*/  BAR.SYNC.DEFER_BLOCKING 0x1, 0x80 ;  /* 0x0042000000007b1d */ /* 0x004fec0000010000 */
[----:B------:R-:W-:Y:S05]  /*9170*/  @P0 BRA `(.L_x_116) ;  /* 0x0000000000a00947 */ /* 0x000fea0003800000 */
[----:B------:R-:W2:Y:S01]  /*9180*/  LDCU.64 UR14, c[0x0][0x348] ;  /* 0x00006900ff0e77ac */ /* 0x000ea20008000a00 */
[----:B------:R-:W-:Y:S02]  /*9190*/  UIMAD UR9, UR47, 0xe0, URZ ;  /* 0x000000e02f0978a4 */ /* 0x000fe4000f8e02ff */
[----:B------:R-:W-:Y:S02]  /*91a0*/  USHF.L.U32 UR10, UR46, 0x6, URZ ;  /* 0x000000062e0a7899 */ /* 0x000fe400080006ff */
[----:B------:R-:W-:Y:S01]  /*91b0*/  UIADD3 UR8, UPT, UPT, UR45, 0x3b00, URZ ;  /* 0x00003b002d087890 */ /* 0x000fe2000fffe0ff */
[----:B------:R-:W-:Y:S01]  /*91c0*/  UMOV UR11, UR36 ;  /* 0x00000024000b7c82 */ /* 0x000fe20008000000 */
[----:B------:R-:W-:Y:S02]  /*91d0*/  UIADD3 UR16, UPT, UPT, UR45, 0x4300, URZ ;  /* 0x000043002d107890 */ /* 0x000fe4000fffe0ff */
[----:B------:R-:W-:Y:S01]  /*91e0*/  UIADD3 UR17, UPT, UPT, UR9, 0x20, URZ ;  /* 0x0000002009117890 */ /* 0x000fe2000fffe0ff */
[----:B------:R-:W-:Y:S01]  /*91f0*/  UMOV UR19, UR36 ;  /* 0x0000002400137c82 */ /* 0x000fe20008000000 */
[----:B------:R-:W-:Y:S01]  /*9200*/  UMOV UR18, UR10 ;  /* 0x0000000a00127c82 */ /* 0x000fe20008000000 */
[----:B------:R-:W-:Y:S02]  /*9210*/  UIADD3 UR28, UPT, UPT, UR45, 0x4b00, URZ ;  /* 0x00004b002d1c7890 */ /* 0x000fe4000fffe0ff */
[----:B--2---:R-:W-:Y:S02]  /*9220*/  UIADD3 UR4, UP0, UPT, UR14, 0x680, URZ ;  /* 0x000006800e047890 */ /* 0x004fe4000ff1e0ff */
[----:B------:R-:W-:Y:S02]  /*9230*/  UIADD3 UR29, UPT, UPT, UR9, 0x40, URZ ;  /* 0x00000040091d7890 */ /* 0x000fe4000fffe0ff */
[----:B------:R-:W-:Y:S01]  /*9240*/  UIADD3.X UR5, UPT, UPT, URZ, UR15, URZ, UP0, !UPT ;  /* 0x0000000fff057290 */ /* 0x000fe200087fe4ff */
[----:B------:R-:W-:Y:S01]  /*9250*/  UMOV UR31, UR36 ;  /* 0x00000024001f7c82 */ /* 0x000fe20008000000 */
[----:B------:R-:W-:Y:S01]  /*9260*/  UMOV UR30, UR10 ;  /* 0x0000000a001e7c82 */ /* 0x000fe20008000000 */
[----:B------:R-:W-:Y:S02]  /*9270*/  UIADD3 UR32, UPT, UPT, UR45, 0x5300, URZ ;  /* 0x000053002d207890 */ /* 0x000fe4000fffe0ff */
[----:B------:R-:W-:Y:S01]  /*9280*/  UIADD3 UR33, UPT, UPT, UR9, 0x60, URZ ;  /* 0x0000006009217890 */ /* 0x000fe2000fffe0ff */
[----:B------:R-:W-:Y:S03]  /*9290*/  UMOV UR35, UR36 ;  /* 0x0000002400237c82 */ /* 0x000fe60008000000 */
[----:B------:R2:W-:Y:S01]  /*92a0*/  UTMASTG.3D [UR8], [UR4] ;  /* 0x00000008040073b5 */ /* 0x0005e20008010000 */
[----:B------:R-:W-:Y:S01]  /*92b0*/  UMOV UR34, UR10 ;  /* 0x0000000a00227c82 */ /* 0x000fe20008000000 */
[----:B------:R-:W-:Y:S02]  /*92c0*/  UIADD3 UR24, UPT, UPT, UR45, 0x5b00, URZ ;  /* 0x00005b002d187890 */ /* 0x000fe4000fffe0ff */
[----:B------:R-:W-:Y:S01]  /*92d0*/  UIADD3 UR25, UPT, UPT, UR9, 0x80, URZ ;  /* 0x0000008009197890 */ /* 0x000fe2000fffe0ff */
[----:B------:R-:W-:Y:S01]  /*92e0*/  UMOV UR27, UR36 ;  /* 0x00000024001b7c82 */ /* 0x000fe20008000000 */
[----:B------:R-:W-:Y:S01]  /*92f0*/  UMOV UR26, UR10 ;  /* 0x0000000a001a7c82 */ /* 0x000fe20008000000 */
[----:B------:R2:W-:Y:S01]  /*9300*/  UTMASTG.3D [UR16], [UR4] ;  /* 0x00000010040073b5 */ /* 0x0005e20008010000 */
[----:B------:R-:W-:Y:S02]  /*9310*/  UIADD3 UR20, UPT, UPT, UR45, 0x6300, URZ ;  /* 0x000063002d147890 */ /* 0x000fe4000fffe0ff */
[----:B------:R-:W-:Y:S01]  /*9320*/  UIADD3 UR21, UPT, UPT, UR9, 0xa0, URZ ;  /* 0x000000a009157890 */ /* 0x000fe2000fffe0ff */
[----:B------:R-:W-:Y:S01]  /*9330*/  UMOV UR23, UR36 ;  /* 0x0000002400177c82 */ /* 0x000fe20008000000 */
[----:B------:R-:W-:Y:S01]  /*9340*/  UMOV UR22, UR10 ;  /* 0x0000000a00167c82 */ /* 0x000fe20008000000 */
[----:B------:R-:W-:Y:S01]  /*9350*/  UIADD3 UR12, UPT, UPT, UR45, 0x6b00, URZ ;  /* 0x00006b002d0c7890 */ /* 0x000fe2000fffe0ff */
[----:B------:R2:W-:Y:S01]  /*9360*/  UTMASTG.3D [UR28], [UR4] ;  /* 0x0000001c040073b5 */ /* 0x0005e20008010000 */
[----:B------:R-:W-:Y:S01]  /*9370*/  UIADD3 UR13, UPT, UPT, UR9, 0xc0, URZ ;  /* 0x000000c0090d7890 */ /* 0x000fe2000fffe0ff */
[----:B------:R-:W-:Y:S01]  /*9380*/  UMOV UR15, UR36 ;  /* 0x00000024000f7c82 */ /* 0x000fe20008000000 */
[----:B------:R-:W-:Y:S01]  /*9390*/  UMOV UR14, UR10 ;  /* 0x0000000a000e7c82 */ /* 0x000fe20008000000 */
[----:B------:R2:W-:Y:S01]  /*93a0*/  UTMASTG.3D [UR32], [UR4] ;  /* 0x00000020040073b5 */ /* 0x0005e20008010000 */
[----:B------:R2:W-:Y:S01]  /*93b0*/  UTMASTG.3D [UR24], [UR4] ;  /* 0x00000018040073b5 */ /* 0x0005e20008010000 */
[----:B------:R2:W-:Y:S04]  /*93c0*/  UTMASTG.3D [UR20], [UR4] ;  /* 0x00000014040073b5 */ /* 0x0005e80008010000 */
[----:B------:R2:W-:Y:S01]  /*93d0*/  UTMASTG.3D [UR12], [UR4] ;  /* 0x0000000c040073b5 */ /* 0x0005e20008010000 */
[----:B------:R0:W-:Y:S01]  /*93e0*/  UTMACMDFLUSH ;  /* 0x00000000000079b7 */ /* 0x0001e20000000000 */
[----:B--2---:R-:W-:Y:S04]  /*93f0*/  DEPBAR.LE SB0, 0x0 ;  /* 0x000080000000791a */ /* 0x004fe80000000000 */
.L_x_116:
[----:B------:R-:W-:Y:S05]  /*9400*/  BSYNC.RECONVERGENT B0 ;  /* 0x0000000000007941 */ /* 0x000fea0003800200 */
.L_x_115:
[----:B------:R-:W-:Y:S01]  /*9410*/  UISETP.NE.AND UP2, UPT, UR49, URZ, UPT ;  /* 0x000000ff3100728c */ /* 0x000fe2000bf45270 */
[----:B------:R-:W-:Y:S01]  /*9420*/  BAR.SYNC.DEFER_BLOCKING 0x1, 0x80 ;  /* 0x0042000000007b1d */ /* 0x000fe20000010000 */
[----:B------:R-:W-:Y:S02]  /*9430*/  UISETP.NE.AND UP0, UPT, UR48, 0x2, UPT ;  /* 0x000000023000788c */ /* 0x000fe4000bf05270 */
[----:B------:R-:W-:Y:S02]  /*9440*/  UISETP.NE.AND UP1, UPT, UR6, 0x4, UPT ;  /* 0x000000040600788c */ /* 0x000fe4000bf25270 */
[----:B------:R-:W-:Y:S02]  /*9450*/  USEL UR5, URZ, 0x1, UP0 ;  /* 0x00000001ff057887 */ /* 0x000fe40008000000 */
[----:B------:R-:W-:Y:S02]  /*9460*/  USEL UR4, URZ, 0x1, UP1 ;  /* 0x00000001ff047887 */ /* 0x000fe40008800000 */
[----:B------:R-:W-:Y:S02]  /*9470*/  UIADD3 UR47, UPT, UPT, UR37, UR57, URZ ;  /* 0x00000039252f7290 */ /* 0x000fe4000fffe0ff */
[----:B------:R-:W-:Y:S02]  /*9480*/  UIADD3 UR46, UPT, UPT, UR38, UR58, URZ ;  /* 0x0000003a262e7290 */ /* 0x000fe4000fffe0ff */
[----:B------:R-:W-:Y:S02]  /*9490*/  USEL UR16, UR48, URZ, UP0 ;  /* 0x000000ff30107287 */ /* 0x000fe40008000000 */
[----:B------:R-:W-:Y:S02]  /*94a0*/  USEL UR39, UR6, URZ, UP1 ;  /* 0x000000ff06277287 */ /* 0x000fe40008800000 */
[----:B------:R-:W-:Y:S02]  /*94b0*/  ULOP3.LUT UR50, UR50, UR5, URZ, 0x3c, !UPT ;  /* 0x0000000532327292 */ /* 0x000fe4000f8e3cff */
[----:B------:R-:W-:Y:S01]  /*94c0*/  ULOP3.LUT UR51, UR51, UR4, URZ, 0x3c, !UPT ;  /* 0x0000000433337292 */ /* 0x000fe2000f8e3cff */
[----:B------:R-:W-:Y:S01]  /*94d0*/  UMOV UR36, UR56 ;  /* 0x0000003800247c82 */ /* 0x000fe20008000000 */
[----:B------:R-:W-:Y:S10]  /*94e0*/  BRA.U UP2, `(.L_x_117) ;  /* 0xffffffc102287547 */ /* 0x000ff4000b83ffff */
[----:B------:R-:W-:Y:S05]  /*94f0*/  EXIT ;  /* 0x000000000000794d */ /* 0x000fea0003800000 */
.L_x_20:
[----:B--2---:R2:W3:Y:S02]  /*9500*/  SYNCS.PHASECHK.TRANS64.TRYWAIT P0, [R0+URZ+0x1e0], R2 ;  /* 0x0001e002000075a7 */ /* 0x0044e400080011ff */
[----:B---3--:R-:W-:Y:S05]  /*9510*/  @!P0 NANOSLEEP.SYNCS 0x989680 ;  /* 0x009896800000895d */ /* 0x008fea0003900000 */
[----:B------:R-:W3:Y:S02]  /*9520*/  @!P0 SYNCS.PHASECHK.TRANS64 P0, [R0+URZ+0x1e0], R2 ;  /* 0x0001e002000085a7 */ /* 0x000ee400080010ff */
[----:B---3--:R-:W-:Y:S05]  /*9530*/  @!P0 BRA `(.L_x_20) ;  /* 0xfffffffc00f08947 */ /* 0x008fea000383ffff */
[----:B------:R-:W-:Y:S05]  /*9540*/  BRA `(.L_x_118) ;  /* 0xffffff8000e47947 */ /* 0x000fea000383ffff */
.L_x_23:
[----:B-1----:R-:W-:Y:S07]  /*9550*/  MOV R0, UR33 ;  /* 0x0000002100007c02 */ /* 0x002fee0008000f00 */
.L_x_119:
[----:B-1----:R1:W2:Y:S02]  /*9560*/  SYNCS.PHASECHK.TRANS64.TRYWAIT P0, [R0+URZ+0xa8], R3 ;  /* 0x0000a803000075a7 */ /* 0x0022a400080011ff */
[----:B--2---:R-:W-:Y:S05]  /*9570*/  @!P0 NANOSLEEP.SYNCS 0x989680 ;  /* 0x009896800000895d */ /* 0x004fea0003900000 */
[----:B------:R-:W2:Y:S02]  /*9580*/  @!P0 SYNCS.PHASECHK.TRANS64 P0, [R0+URZ+0xa8], R3 ;  /* 0x0000a803000085a7 */ /* 0x000ea400080010ff */
[----:B--2---:R-:W-:Y:S05]  /*9590*/  @!P0 BRA `(.L_x_119) ;  /* 0xfffffffc00f08947 */ /* 0x004fea000383ffff */
[----:B------:R-:W-:Y:S05]  /*95a0*/  BRA `(.L_x_22) ;  /* 0xffffff84002c7947 */ /* 0x000fea000383ffff */
.L_x_29:
[----:B-1----:R-:W-:Y:S07]  /*95b0*/  MOV R0, UR17 ;  /* 0x0000001100007c02 */ /* 0x002fee0008000f00 */
.L_x_120:
[----:B-1----:R1:W2:Y:S02]  /*95c0*/  SYNCS.PHASECHK.TRANS64.TRYWAIT P0, [R0+URZ+0xa8], R3 ;  /* 0x0000a803000075a7 */ /* 0x0022a400080011ff */
[----:B--2---:R-:W-:Y:S05]  /*95d0*/  @!P0 NANOSLEEP.SYNCS 0x989680 ;  /* 0x009896800000895d */ /* 0x004fea0003900000 */
[----:B------:R-:W2:Y:S02]  /*95e0*/  @!P0 SYNCS.PHASECHK.TRANS64 P0, [R0+URZ+0xa8], R3 ;  /* 0x0000a803000085a7 */ /* 0x000ea400080010ff */
[----:B--2---:R-:W-:Y:S05]  /*95f0*/  @!P0 BRA `(.L_x_120) ;  /* 0xfffffffc00f08947 */ /* 0x004fea000383ffff */
[----:B------:R-:W-:Y:S05]  /*9600*/  BRA `(.L_x_28) ;  /* 0xffffff8400d47947 */ /* 0x000fea000383ffff */
.L_x_33:
[----:B-1----:R1:W2:Y:S02]  /*9610*/  SYNCS.PHASECHK.TRANS64.TRYWAIT P0, [R3+URZ+0x170], R0 ;  /* 0x00017000030075a7 */ /* 0x0022a400080011ff */
[----:B--2---:R-:W-:Y:S05]  /*9620*/  @!P0 NANOSLEEP.SYNCS 0x989680 ;  /* 0x009896800000895d */ /* 0x004fea0003900000 */
[----:B------:R-:W2:Y:S02]  /*9630*/  @!P0 SYNCS.PHASECHK.TRANS64 P0, [R3+URZ+0x170], R0 ;  /* 0x00017000030085a7 */ /* 0x000ea400080010ff */
[----:B--2---:R-:W-:Y:S05]  /*9640*/  @!P0 BRA `(.L_x_33) ;  /* 0xfffffffc00f08947 */ /* 0x004fea000383ffff */
[----:B------:R-:W-:Y:S05]  /*9650*/  BRA `(.L_x_121) ;  /* 0xffffff8800647947 */ /* 0x000fea000383ffff */
.L_x_37:
[----:B------:R-:W-:-:S07]  /*9660*/  MOV R0, UR4 ;  /* 0x0000000400007c02 */ /* 0x000fce0008000f00 */
.L_x_122:
[----:B-1----:R1:W2:Y:S02]  /*9670*/  SYNCS.PHASECHK.TRANS64.TRYWAIT P0, [R0+URZ], R2 ;  /* 0x00000002000075a7 */ /* 0x0022a400080011ff */
[----:B--2---:R-:W-:Y:S05]  /*9680*/  @!P0 NANOSLEEP.SYNCS 0x989680 ;  /* 0x009896800000895d */ /* 0x004fea0003900000 */
[----:B------:R-:W2:Y:S02]  /*9690*/  @!P0 SYNCS.PHASECHK.TRANS64 P0, [R0+URZ], R2 ;  /* 0x00000002000085a7 */ /* 0x000ea400080010ff */
[----:B--2---:R-:W-:Y:S05]  /*96a0*/  @!P0 BRA `(.L_x_122) ;  /* 0xfffffffc00f08947 */ /* 0x004fea000383ffff */
[----:B------:R-:W-:Y:S05]  /*96b0*/  BRA `(.L_x_123) ;  /* 0xffffff9000087947 */ /* 0x000fea000383ffff */
.L_x_38:
[----:B------:R-:W-:-:S07]  /*96c0*/  MOV R0, UR5 ;  /* 0x0000000500007c02 */ /* 0x000fce0008000f00 */
.L_x_124:
[----:B-1----:R1:W2:Y:S02]  /*96d0*/  SYNCS.PHASECHK.TRANS64.TRYWAIT P0, [R0+URZ], R3 ;  /* 0x00000003000075a7 */ /* 0x0022a400080011ff */
[----:B--2---:R-:W-:Y:S05]  /*96e0*/  @!P0 NANOSLEEP.SYNCS 0x989680 ;  /* 0x009896800000895d */ /* 0x004fea0003900000 */
[----:B------:R-:W2:Y:S02]  /*96f0*/  @!P0 SYNCS.PHASECHK.TRANS64 P0, [R0+URZ], R3 ;  /* 0x00000003000085a7 */ /* 0x000ea400080010ff */
[----:B--2---:R-:W-:Y:S05]  /*9700*/  @!P0 BRA `(.L_x_124) ;  /* 0xfffffffc00f08947 */ /* 0x004fea000383ffff */
[----:B------:R-:W-:Y:S05]  /*9710*/  BRA `(.L_x_125) ;  /* 0xffffff9000147947 */ /* 0x000fea000383ffff */
.L_x_39:
[----:B------:R-:W-:-:S07]  /*9720*/  MOV R0, UR5 ;  /* 0x0000000500007c02 */ /* 0x000fce0008000f00 */
.L_x_126:
[----:B-1----:R1:W2:Y:S02]  /*9730*/  SYNCS.PHASECHK.TRANS64.TRYWAIT P0, [R0+URZ], R3 ;  /* 0x00000003000075a7 */ /* 0x0022a400080011ff */
[----:B--2---:R-:W-:Y:S05]  /*9740*/  @!P0 NANOSLEEP.SYNCS 0x989680 ;  /* 0x009896800000895d */ /* 0x004fea0003900000 */
[----:B------:R-:W2:Y:S02]  /*9750*/  @!P0 SYNCS.PHASECHK.TRANS64 P0, [R0+URZ], R3 ;  /* 0x00000003000085a7 */ /* 0x000ea400080010ff */
[----:B--2---:R-:W-:Y:S05]  /*9760*/  @!P0 BRA `(.L_x_126) ;  /* 0xfffffffc00f08947 */ /* 0x004fea000383ffff */
[----:B------:R-:W-:Y:S05]  /*9770*/  BRA `(.L_x_127) ;  /* 0xffffff9000207947 */ /* 0x000fea000383ffff */
.L_x_40:
[----:B------:R-:W-:-:S07]  /*9780*/  MOV R0, UR5 ;  /* 0x0000000500007c02 */ /* 0x000fce0008000f00 */
.L_x_128:
[----:B-1----:R1:W2:Y:S02]  /*9790*/  SYNCS.PHASECHK.TRANS64.TRYWAIT P0, [R0+URZ], R3 ;  /* 0x00000003000075a7 */ /* 0x0022a400080011ff */
[----:B--2---:R-:W-:Y:S05]  /*97a0*/  @!P0 NANOSLEEP.SYNCS 0x989680 ;  /* 0x009896800000895d */ /* 0x004fea0003900000 */
[----:B------:R-:W2:Y:S02]  /*97b0*/  @!P0 SYNCS.PHASECHK.TRANS64 P0, [R0+URZ], R3 ;  /* 0x00000003000085a7 */ /* 0x000ea400080010ff */
[----:B--2---:R-:W-:Y:S05]  /*97c0*/  @!P0 BRA `(.L_x_128) ;  /* 0xfffffffc00f08947 */ /* 0x004fea000383ffff */
[----:B------:R-:W-:Y:S05]  /*97d0*/  BRA `(.L_x_129) ;  /* 0xffffff90002c7947 */ /* 0x000fea000383ffff */
.L_x_41:
[----:B------:R-:W-:-:S07]  /*97e0*/  MOV R0, UR5 ;  /* 0x0000000500007c02 */ /* 0x000fce0008000f00 */
.L_x_130:
[----:B-1----:R1:W2:Y:S02]  /*97f0*/  SYNCS.PHASECHK.TRANS64.TRYWAIT P0, [R0+URZ], R3 ;  /* 0x00000003000075a7 */ /* 0x0022a400080011ff */
[----:B--2---:R-:W-:Y:S05]  /*9800*/  @!P0 NANOSLEEP.SYNCS 0x989680 ;  /* 0x009896800000895d */ /* 0x004fea0003900000 */
[----:B------:R-:W2:Y:S02]  /*9810*/  @!P0 SYNCS.PHASECHK.TRANS64 P0, [R0+URZ], R3 ;  /* 0x00000003000085a7 */ /* 0x000ea400080010ff */
[----:B--2---:R-:W-:Y:S05]  /*9820*/  @!P0 BRA `(.L_x_130) ;  /* 0xfffffffc00f08947 */ /* 0x004fea000383ffff */
[----:B------:R-:W-:Y:S05]  /*9830*/  BRA `(.L_x_131) ;  /* 0xffffff9000387947 */ /* 0x000fea000383ffff */
.L_x_42:
[----:B------:R-:W-:-:S07]  /*9840*/  MOV R0, UR5 ;  /* 0x0000000500007c02 */ /* 0x000fce0008000f00 */
.L_x_132:
[----:B-1----:R1:W2:Y:S02]  /*9850*/  SYNCS.PHASECHK.TRANS64.TRYWAIT P0, [R0+URZ], R3 ;  /* 0x00000003000075a7 */ /* 0x0022a400080011ff */
[----:B--2---:R-:W-:Y:S05]  /*9860*/  @!P0 NANOSLEEP.SYNCS 0x989680 ;  /* 0x009896800000895d */ /* 0x004fea0003900000 */
[----:B------:R-:W2:Y:S02]  /*9870*/  @!P0 SYNCS.PHASECHK.TRANS64 P0, [R0+URZ], R3 ;  /* 0x00000003000085a7 */ /* 0x000ea400080010ff */
[----:B--2---:R-:W-:Y:S05]  /*9880*/  @!P0 BRA `(.L_x_132) ;  /* 0xfffffffc00f08947 */ /* 0x004fea000383ffff */
[----:B------:R-:W-:Y:S05]  /*9890*/  BRA `(.L_x_133) ;  /* 0xffffff9000447947 */ /* 0x000fea000383ffff */
.L_x_43:
[----:B------:R-:W-:-:S07]  /*98a0*/  MOV R0, UR5 ;  /* 0x0000000500007c02 */ /* 0x000fce0008000f00 */
.L_x_134:
[----:B-1----:R1:W2:Y:S02]  /*98b0*/  SYNCS.PHASECHK.TRANS64.TRYWAIT P0, [R0+URZ], R3 ;  /* 0x00000003000075a7 */ /* 0x0022a400080011ff */
[----:B--2---:R-:W-:Y:S05]  /*98c0*/  @!P0 NANOSLEEP.SYNCS 0x989680 ;  /* 0x009896800000895d */ /* 0x004fea0003900000 */
[----:B------:R-:W2:Y:S02]  /*98d0*/  @!P0 SYNCS.PHASECHK.TRANS64 P0, [R0+URZ], R3 ;  /* 0x00000003000085a7 */ /* 0x000ea400080010ff */
[----:B--2---:R-:W-:Y:S05]  /*98e0*/  @!P0 BRA `(.L_x_134) ;  /* 0xfffffffc00f08947 */ /* 0x004fea000383ffff */
[----:B------:R-:W-:Y:S05]  /*98f0*/  BRA `(.L_x_135) ;  /* 0xffffff9000507947 */ /* 0x000fea000383ffff */
.L_x_44:
[----:B------:R-:W-:-:S07]  /*9900*/  MOV R0, UR5 ;  /* 0x0000000500007c02 */ /* 0x000fce0008000f00 */
.L_x_136:
[----:B-1----:R1:W2:Y:S02]  /*9910*/  SYNCS.PHASECHK.TRANS64.TRYWAIT P0, [R0+URZ], R3 ;  /* 0x00000003000075a7 */ /* 0x0022a400080011ff */
[----:B--2---:R-:W-:Y:S05]  /*9920*/  @!P0 NANOSLEEP.SYNCS 0x989680 ;  /* 0x009896800000895d */ /* 0x004fea0003900000 */
[----:B------:R-:W2:Y:S02]  /*9930*/  @!P0 SYNCS.PHASECHK.TRANS64 P0, [R0+URZ], R3 ;  /* 0x00000003000085a7 */ /* 0x000ea400080010ff */
[----:B--2---:R-:W-:Y:S05]  /*9940*/  @!P0 BRA `(.L_x_136) ;  /* 0xfffffffc00f08947 */ /* 0x004fea000383ffff */
[----:B------:R-:W-:Y:S05]  /*9950*/  BRA `(.L_x_137) ;  /* 0xffffff90005c7947 */ /* 0x000fea000383ffff */
.L_x_45:
[----:B------:R-:W-:-:S07]  /*9960*/  MOV R0, UR5 ;  /* 0x0000000500007c02 */ /* 0x000fce0008000f00 */
.L_x_138:
[----:B-1----:R1:W2:Y:S02]  /*9970*/  SYNCS.PHASECHK.TRANS64.TRYWAIT P0, [R0+URZ], R3 ;  /* 0x00000003000075a7 */ /* 0x0022a400080011ff */
[----:B--2---:R-:W-:Y:S05]  /*9980*/  @!P0 NANOSLEEP.SYNCS 0x989680 ;  /* 0x009896800000895d */ /* 0x004fea0003900000 */
[----:B------:R-:W2:Y:S02]  /*9990*/  @!P0 SYNCS.PHASECHK.TRANS64 P0, [R0+URZ], R3 ;  /* 0x00000003000085a7 */ /* 0x000ea400080010ff */
[----:B--2---:R-:W-:Y:S05]  /*99a0*/  @!P0 BRA `(.L_x_138) ;  /* 0xfffffffc00f08947 */ /* 0x004fea000383ffff */
[----:B------:R-:W-:Y:S05]  /*99b0*/  BRA `(.L_x_139) ;  /* 0xffffff9000687947 */ /* 0x000fea000383ffff */
.L_x_46:
[----:B------:R-:W-:-:S07]  /*99c0*/  MOV R0, UR5 ;  /* 0x0000000500007c02 */ /* 0x000fce0008000f00 */
.L_x_140:
[----:B-1----:R1:W2:Y:S02]  /*99d0*/  SYNCS.PHASECHK.TRANS64.TRYWAIT P0, [R0+URZ], R3 ;  /* 0x00000003000075a7 */ /* 0x0022a400080011ff */
[----:B--2---:R-:W-:Y:S05]  /*99e0*/  @!P0 NANOSLEEP.SYNCS 0x989680 ;  /* 0x009896800000895d */ /* 0x004fea0003900000 */
[----:B------:R-:W2:Y:S02]  /*99f0*/  @!P0 SYNCS.PHASECHK.TRANS64 P0, [R0+URZ], R3 ;  /* 0x00000003000085a7 */ /* 0x000ea400080010ff */
[----:B--2---:R-:W-:Y:S05]  /*9a00*/  @!P0 BRA `(.L_x_140) ;  /* 0xfffffffc00f08947 */ /* 0x004fea000383ffff */
[----:B------:R-:W-:Y:S05]  /*9a10*/  BRA `(.L_x_141) ;  /* 0xffffff9000747947 */ /* 0x000fea000383ffff */
.L_x_47:
[----:B------:R-:W-:-:S07]  /*9a20*/  MOV R0, UR5 ;  /* 0x0000000500007c02 */ /* 0x000fce0008000f00 */
.L_x_142:
[----:B-1----:R1:W2:Y:S02]  /*9a30*/  SYNCS.PHASECHK.TRANS64.TRYWAIT P0, [R0+URZ], R3 ;  /* 0x00000003000075a7 */ /* 0x0022a400080011ff */
[----:B--2---:R-:W-:Y:S05]  /*9a40*/  @!P0 NANOSLEEP.SYNCS 0x989680 ;  /* 0x009896800000895d */ /* 0x004fea0003900000 */
[----:B------:R-:W2:Y:S02]  /*9a50*/  @!P0 SYNCS.PHASECHK.TRANS64 P0, [R0+URZ], R3 ;  /* 0x00000003000085a7 */ /* 0x000ea400080010ff */
[----:B--2---:R-:W-:Y:S05]  /*9a60*/  @!P0 BRA `(.L_x_142) ;  /* 0xfffffffc00f08947 */ /* 0x004fea000383ffff */
[----:B------:R-:W-:Y:S05]  /*9a70*/  BRA `(.L_x_143) ;  /* 0xffffff9000807947 */ /* 0x000fea000383ffff */
.L_x_48:
[----:B------:R-:W-:-:S07]  /*9a80*/  MOV R0, UR5 ;  /* 0x0000000500007c02 */ /* 0x000fce0008000f00 */
.L_x_144:
[----:B-1----:R1:W2:Y:S02]  /*9a90*/  SYNCS.PHASECHK.TRANS64.TRYWAIT P0, [R0+URZ], R3 ;  /* 0x00000003000075a7 */ /* 0x0022a400080011ff */
[----:B--2---:R-:W-:Y:S05]  /*9aa0*/  @!P0 NANOSLEEP.SYNCS 0x989680 ;  /* 0x009896800000895d */ /* 0x004fea0003900000 */
[----:B------:R-:W2:Y:S02]  /*9ab0*/  @!P0 SYNCS.PHASECHK.TRANS64 P0, [R0+URZ], R3 ;  /* 0x00000003000085a7 */ /* 0x000ea400080010ff */
[----:B--2---:R-:W-:Y:S05]  /*9ac0*/  @!P0 BRA `(.L_x_144) ;  /* 0xfffffffc00f08947 */ /* 0x004fea000383ffff */
[----:B------:R-:W-:Y:S05]  /*9ad0*/  BRA `(.L_x_145) ;  /* 0xffffff90008c7947 */ /* 0x000fea000383ffff */
.L_x_49:
[----:B------:R-:W-:-:S07]  /*9ae0*/  MOV R0, UR5 ;  /* 0x0000000500007c02 */ /* 0x000fce0008000f00 */
.L_x_146:
[----:B-1----:R1:W2:Y:S02]  /*9af0*/  SYNCS.PHASECHK.TRANS64.TRYWAIT P0, [R0+URZ], R3 ;  /* 0x00000003000075a7 */ /* 0x0022a400080011ff */
[----:B--2---:R-:W-:Y:S05]  /*9b00*/  @!P0 NANOSLEEP.SYNCS 0x989680 ;  /* 0x009896800000895d */ /* 0x004fea0003900000 */
[----:B------:R-:W2:Y:S02]  /*9b10*/  @!P0 SYNCS.PHASECHK.TRANS64 P0, [R0+URZ], R3 ;  /* 0x00000003000085a7 */ /* 0x000ea400080010ff */
[----:B--2---:R-:W-:Y:S05]  /*9b20*/  @!P0 BRA `(.L_x_146) ;  /* 0xfffffffc00f08947 */ /* 0x004fea000383ffff */
[----:B------:R-:W-:Y:S05]  /*9b30*/  BRA `(.L_x_147) ;  /* 0xffffff9000987947 */ /* 0x000fea000383ffff */
.L_x_50:
[----:B------:R-:W-:-:S07]  /*9b40*/  MOV R0, UR5 ;  /* 0x0000000500007c02 */ /* 0x000fce0008000f00 */
.L_x_148:
[----:B-1----:R1:W2:Y:S02]  /*9b50*/  SYNCS.PHASECHK.TRANS64.TRYWAIT P0, [R0+URZ], R3 ;  /* 0x00000003000075a7 */ /* 0x0022a400080011ff */
[----:B--2---:R-:W-:Y:S05]  /*9b60*/  @!P0 NANOSLEEP.SYNCS 0x989680 ;  /* 0x009896800000895d */ /* 0x004fea0003900000 */
[----:B------:R-:W2:Y:S02]  /*9b70*/  @!P0 SYNCS.PHASECHK.TRANS64 P0, [R0+URZ], R3 ;  /* 0x00000003000085a7 */ /* 0x000ea400080010ff */
[----:B--2---:R-:W-:Y:S05]  /*9b80*/  @!P0 BRA `(.L_x_148) ;  /* 0xfffffffc00f08947 */ /* 0x004fea000383ffff */
[----:B------:R-:W-:Y:S05]  /*9b90*/  BRA `(.L_x_149) ;  /* 0xffffff9000a47947 */ /* 0x000fea000383ffff */
.L_x_51:
[----:B------:R-:W-:-:S07]  /*9ba0*/  MOV R0, UR5 ;  /* 0x0000000500007c02 */ /* 0x000fce0008000f00 */
.L_x_150:
[----:B-1----:R1:W2:Y:S02]  /*9bb0*/  SYNCS.PHASECHK.TRANS64.TRYWAIT P0, [R0+URZ], R3 ;  /* 0x00000003000075a7 */ /* 0x0022a400080011ff */
[----:B--2---:R-:W-:Y:S05]  /*9bc0*/  @!P0 NANOSLEEP.SYNCS 0x989680 ;  /* 0x009896800000895d */ /* 0x004fea0003900000 */
[----:B------:R-:W2:Y:S02]  /*9bd0*/  @!P0 SYNCS.PHASECHK.TRANS64 P0, [R0+URZ], R3 ;  /* 0x00000003000085a7 */ /* 0x000ea400080010ff */
[----:B--2---:R-:W-:Y:S05]  /*9be0*/  @!P0 BRA `(.L_x_150) ;  /* 0xfffffffc00f08947 */ /* 0x004fea000383ffff */
[----:B------:R-:W-:Y:S05]  /*9bf0*/  BRA `(.L_x_151) ;  /* 0xffffff9000b07947 */ /* 0x000fea000383ffff */
.L_x_52:
[----:B------:R-:W-:-:S07]  /*9c00*/  MOV R0, UR5 ;  /* 0x0000000500007c02 */ /* 0x000fce0008000f00 */
.L_x_152:
[----:B-1----:R1:W2:Y:S02]  /*9c10*/  SYNCS.PHASECHK.TRANS64.TRYWAIT P0, [R0+URZ], R3 ;  /* 0x00000003000075a7 */ /* 0x0022a400080011ff */
[----:B--2---:R-:W-:Y:S05]  /*9c20*/  @!P0 NANOSLEEP.SYNCS 0x989680 ;  /* 0x009896800000895d */ /* 0x004fea0003900000 */
[----:B------:R-:W2:Y:S02]  /*9c30*/  @!P0 SYNCS.PHASECHK.TRANS64 P0, [R0+URZ], R3 ;  /* 0x00000003000085a7 */ /* 0x000ea400080010ff */
[----:B--2---:R-:W-:Y:S05]  /*9c40*/  @!P0 BRA `(.L_x_152) ;  /* 0xfffffffc00f08947 */ /* 0x004fea000383ffff */
[----:B------:R-:W-:Y:S05]  /*9c50*/  BRA `(.L_x_153) ;  /* 0xffffff9000bc7947 */ /* 0x000fea000383ffff */
.L_x_53:
[----:B------:R-:W-:-:S07]  /*9c60*/  MOV R0, UR5 ;  /* 0x0000000500007c02 */ /* 0x000fce0008000f00 */
.L_x_154:
[----:B-1----:R1:W2:Y:S02]  /*9c70*/  SYNCS.PHASECHK.TRANS64.TRYWAIT P0, [R0+URZ], R3 ;  /* 0x00000003000075a7 */ /* 0x0022a400080011ff */
[----:B--2---:R-:W-:Y:S05]  /*9c80*/  @!P0 NANOSLEEP.SYNCS 0x989680 ;  /* 0x009896800000895d */ /* 0x004fea0003900000 */
[----:B------:R-:W2:Y:S02]  /*9c90*/  @!P0 SYNCS.PHASECHK.TRANS64 P0, [R0+URZ], R3 ;  /* 0x00000003000085a7 */ /* 0x000ea400080010ff */
[----:B--2---:R-:W-:Y:S05]  /*9ca0*/  @!P0 BRA `(.L_x_154) ;  /* 0xfffffffc00f08947 */ /* 0x004fea000383ffff */
[----:B------:R-:W-:Y:S05]  /*9cb0*/  BRA `(.L_x_155) ;  /* 0xffffff9000c87947 */ /* 0x000fea000383ffff */
.L_x_54:
[----:B------:R-:W-:-:S07]  /*9cc0*/  MOV R0, UR5 ;  /* 0x0000000500007c02 */ /* 0x000fce0008000f00 */
.L_x_156:
[----:B-1----:R1:W2:Y:S02]  /*9cd0*/  SYNCS.PHASECHK.TRANS64.TRYWAIT P0, [R0+URZ], R3 ;  /* 0x00000003000075a7 */ /* 0x0022a400080011ff */
[----:B--2---:R-:W-:Y:S05]  /*9ce0*/  @!P0 NANOSLEEP.SYNCS 0x989680 ;  /* 0x009896800000895d */ /* 0x004fea0003900000 */
[----:B------:R-:W2:Y:S02]  /*9cf0*/  @!P0 SYNCS.PHASECHK.TRANS64 P0, [R0+URZ], R3 ;  /* 0x00000003000085a7 */ /* 0x000ea400080010ff */
[----:B--2---:R-:W-:Y:S05]  /*9d00*/  @!P0 BRA `(.L_x_156) ;  /* 0xfffffffc00f08947 */ /* 0x004fea000383ffff */
[----:B------:R-:W-:Y:S05]  /*9d10*/  BRA `(.L_x_157) ;  /* 0xffffff9000d47947 */ /* 0x000fea000383ffff */
.L_x_55:
[----:B------:R-:W-:-:S07]  /*9d20*/  MOV R0, UR5 ;  /* 0x0000000500007c02 */ /* 0x000fce0008000f00 */
.L_x_158:
[----:B-1----:R1:W2:Y:S02]  /*9d30*/  SYNCS.PHASECHK.TRANS64.TRYWAIT P0, [R0+URZ], R3 ;  /* 0x00000003000075a7 */ /* 0x0022a400080011ff */
[----:B--2---:R-:W-:Y:S05]  /*9d40*/  @!P0 NANOSLEEP.SYNCS 0x989680 ;  /* 0x009896800000895d */ /* 0x004fea0003900000 */
[----:B------:R-:W2:Y:S02]  /*9d50*/  @!P0 SYNCS.PHASECHK.TRANS64 P0, [R0+URZ], R3 ;  /* 0x00000003000085a7 */ /* 0x000ea400080010ff */
[----:B--2---:R-:W-:Y:S05]  /*9d60*/  @!P0 BRA `(.L_x_158) ;  /* 0xfffffffc00f08947 */ /* 0x004fea000383ffff */
[----:B------:R-:W-:Y:S05]  /*9d70*/  BRA `(.L_x_159) ;  /* 0xffffff9000e07947 */ /* 0x000fea000383ffff */
.L_x_56:
[----:B------:R-:W-:-:S07]  /*9d80*/  MOV R0, UR5 ;  /* 0x0000000500007c02 */ /* 0x000fce0008000f00 */
.L_x_160:
[----:B-1----:R1:W2:Y:S02]  /*9d90*/  SYNCS.PHASECHK.TRANS64.TRYWAIT P0, [R0+URZ], R3 ;  /* 0x00000003000075a7 */ /* 0x0022a400080011ff */
[----:B--2---:R-:W-:Y:S05]  /*9da0*/  @!P0 NANOSLEEP.SYNCS 0x989680 ;  /* 0x009896800000895d */ /* 0x004fea0003900000 */
[----:B------:R-:W2:Y:S02]  /*9db0*/  @!P0 SYNCS.PHASECHK.TRANS64 P0, [R0+URZ], R3 ;  /* 0x00000003000085a7 */ /* 0x000ea400080010ff */
[----:B--2---:R-:W-:Y:S05]  /*9dc0*/  @!P0 BRA `(.L_x_160) ;  /* 0xfffffffc00f08947 */ /* 0x004fea000383ffff */
[----:B------:R-:W-:Y:S05]  /*9dd0*/  BRA `(.L_x_161) ;  /* 0xffffff9000ec7947 */ /* 0x000fea000383ffff */
.L_x_59:
[----:B--2---:R2:W3:Y:S02]  /*9de0*/  SYNCS.PHASECHK.TRANS64.TRYWAIT P0, [R2+URZ+0x1d0], R4 ;  /* 0x0001d004020075a7 */ /* 0x0044e400080011ff */
[----:B---3--:R-:W-:Y:S05]  /*9df0*/  @!P0 NANOSLEEP.SYNCS 0x989680 ;  /* 0x009896800000895d */ /* 0x008fea0003900000 */
[----:B------:R-:W3:Y:S02]  /*9e00*/  @!P0 SYNCS.PHASECHK.TRANS64 P0, [R2+URZ+0x1d0], R4 ;  /* 0x0001d004020085a7 */ /* 0x000ee400080010ff */
[----:B---3--:R-:W-:Y:S05]  /*9e10*/  @!P0 BRA `(.L_x_59) ;  /* 0xfffffffc00f08947 */ /* 0x008fea000383ffff */
[----:B------:R-:W-:Y:S05]  /*9e20*/  BRA `(.L_x_162) ;  /* 0xffffff9400487947 */ /* 0x000fea000383ffff */
.L_x_60:
[----:B------:R-:W-:-:S07]  /*9e30*/  MOV R2, UR4 ;  /* 0x0000000400027c02 */ /* 0x000fce0008000f00 */
.L_x_163:
[----:B--2---:R2:W3:Y:S02]  /*9e40*/  SYNCS.PHASECHK.TRANS64.TRYWAIT P0, [R2+URZ+0x180], R5 ;  /* 0x00018005020075a7 */ /* 0x0044e400080011ff */
[----:B---3--:R-:W-:Y:S05]  /*9e50*/  @!P0 NANOSLEEP.SYNCS 0x989680 ;  /* 0x009896800000895d */ /* 0x008fea0003900000 */
[----:B------:R-:W3:Y:S02]  /*9e60*/  @!P0 SYNCS.PHASECHK.TRANS64 P0, [R2+URZ+0x180], R5 ;  /* 0x00018005020085a7 */ /* 0x000ee400080010ff */
[----:B---3--:R-:W-:Y:S05]  /*9e70*/  @!P0 BRA `(.L_x_163) ;  /* 0xfffffffc00f08947 */ /* 0x008fea000383ffff */
[----:B------:R-:W-:Y:S05]  /*9e80*/  BRA `(.L_x_164) ;  /* 0xffffff9400587947 */ /* 0x000fea000383ffff */
.L_x_61:
[----:B--2---:R2:W3:Y:S02]  /*9e90*/  SYNCS.PHASECHK.TRANS64.TRYWAIT P1, [R2+URZ+0x170], R4 ;  /* 0x00017004020075a7 */ /* 0x0044e400080211ff */
[----:B---3--:R-:W-:Y:S05]  /*9ea0*/  @!P1 NANOSLEEP.SYNCS 0x989680 ;  /* 0x009896800000995d */ /* 0x008fea0003900000 */
[----:B------:R-:W3:Y:S02]  /*9eb0*/  @!P1 SYNCS.PHASECHK.TRANS64 P1, [R2+URZ+0x170], R4 ;  /* 0x00017004020095a7 */ /* 0x000ee400080210ff */
[----:B---3--:R-:W-:Y:S05]  /*9ec0*/  @!P1 BRA `(.L_x_61) ;  /* 0xfffffffc00f09947 */ /* 0x008fea000383ffff */
[----:B------:R-:W-:Y:S05]  /*9ed0*/  BRA `(.L_x_165) ;  /* 0xffffff9400887947 */ /* 0x000fea000383ffff */
.L_x_64:
[----:B------:R-:W-:-:S07]  /*9ee0*/  MOV R0, UR4 ;  /* 0x0000000400007c02 */ /* 0x000fce0008000f00 */
.L_x_166:
[----:B--2---:R2:W3:Y:S02]  /*9ef0*/  SYNCS.PHASECHK.TRANS64.TRYWAIT P0, [R0+URZ+0x180], R2 ;  /* 0x00018002000075a7 */ /* 0x0044e400080011ff */
[----:B---3--:R-:W-:Y:S05]  /*9f00*/  @!P0 NANOSLEEP.SYNCS 0x989680 ;  /* 0x009896800000895d */ /* 0x008fea0003900000 */
[----:B------:R-:W3:Y:S02]  /*9f10*/  @!P0 SYNCS.PHASECHK.TRANS64 P0, [R0+URZ+0x180], R2 ;  /* 0x00018002000085a7 */ /* 0x000ee400080010ff */
[----:B---3--:R-:W-:Y:S05]  /*9f20*/  @!P0 BRA `(.L_x_166) ;  /* 0xfffffffc00f08947 */ /* 0x008fea000383ffff */
[----:B------:R-:W-:Y:S05]  /*9f30*/  BRA `(.L_x_63) ;  /* 0xffffff9400dc7947 */ /* 0x000fea000383ffff */
.L_x_71:
[----:B-1----:R1:W2:Y:S02]  /*9f40*/  SYNCS.PHASECHK.TRANS64.TRYWAIT P1, [R0+URZ+0x170], R2 ;  /* 0x00017002000075a7 */ /* 0x0022a400080211ff */
[----:B--2---:R-:W-:Y:S05]  /*9f50*/  @!P1 NANOSLEEP.SYNCS 0x989680 ;  /* 0x009896800000995d */ /* 0x004fea0003900000 */
[----:B------:R-:W2:Y:S02]  /*9f60*/  @!P1 SYNCS.PHASECHK.TRANS64 P1, [R0+URZ+0x170], R2 ;  /* 0x00017002000095a7 */ /* 0x000ea400080210ff */
[----:B--2---:R-:W-:Y:S05]  /*9f70*/  @!P1 BRA `(.L_x_71) ;  /* 0xfffffffc00f09947 */ /* 0x004fea000383ffff */
[----:B------:R-:W-:Y:S05]  /*9f80*/  BRA `(.L_x_167) ;  /* 0xffffff9c00347947 */ /* 0x000fea000383ffff */
.L_x_72:
[----:B------:R-:W-:-:S07]  /*9f90*/  MOV R2, UR18 ;  /* 0x0000001200027c02 */ /* 0x000fce0008000f00 */
.L_x_168:
[----:B-1----:R1:W2:Y:S02]  /*9fa0*/  SYNCS.PHASECHK.TRANS64.TRYWAIT P0, [R2+URZ+0x1b0], R0 ;  /* 0x0001b000020075a7 */ /* 0x0022a400080011ff */
[----:B--2---:R-:W-:Y:S05]  /*9fb0*/  @!P0 NANOSLEEP.SYNCS 0x989680 ;  /* 0x009896800000895d */ /* 0x004fea0003900000 */
[----:B------:R-:W2:Y:S02]  /*9fc0*/  @!P0 SYNCS.PHASECHK.TRANS64 P0, [R2+URZ+0x1b0], R0 ;  /* 0x0001b000020085a7 */ /* 0x000ea400080010ff */
[----:B--2---:R-:W-:Y:S05]  /*9fd0*/  @!P0 BRA `(.L_x_168) ;  /* 0xfffffffc00f08947 */ /* 0x004fea000383ffff */
[----:B------:R-:W-:Y:S05]  /*9fe0*/  BRA `(.L_x_169) ;  /* 0xffffff9c00687947 */ /* 0x000fea000383ffff */
.L_x_75:
[----:B------:R-:W-:Y:S07]  /*9ff0*/  MOV R0, UR7 ;  /* 0x0000000700007c02 */ /* 0x000fee0008000f00 */
.L_x_170:
[----:B-1----:R1:W2:Y:S02]  /*a000*/  SYNCS.PHASECHK.TRANS64.TRYWAIT P0, [R0+URZ], R2 ;  /* 0x00000002000075a7 */ /* 0x0022a400080011ff */
[----:B--2---:R-:W-:Y:S05]  /*a010*/  @!P0 NANOSLEEP.SYNCS 0x989680 ;  /* 0x009896800000895d */ /* 0x004fea0003900000 */
[----:B------:R-:W2:Y:S02]  /*a020*/  @!P0 SYNCS.PHASECHK.TRANS64 P0, [R0+URZ], R2 ;  /* 0x00000002000085a7 */ /* 0x000ea400080010ff */
[----:B--2---:R-:W-:Y:S05]  /*a030*/  @!P0 BRA `(.L_x_170) ;  /* 0xfffffffc00f08947 */ /* 0x004fea000383ffff */
[----:B------:R-:W-:Y:S05]  /*a040*/  BRA `(.L_x_74) ;  /* 0xffffff9c009c7947 */ /* 0x000fea000383ffff */
.L_x_78:
[----:B------:R-:W-:-:S07]  /*a050*/  MOV R0, UR4 ;  /* 0x0000000400007c02 */ /* 0x000fce0008000f00 */
.L_x_171:
[----:B--2---:R2:W4:Y:S02]  /*a060*/  SYNCS.PHASECHK.TRANS64.TRYWAIT P0, [R0+URZ], R2 ;  /* 0x00000002000075a7 */ /* 0x00452400080011ff */
[----:B----4-:R-:W-:Y:S05]  /*a070*/  @!P0 NANOSLEEP.SYNCS 0x989680 ;  /* 0x009896800000895d */ /* 0x010fea0003900000 */
[----:B------:R-:W4:Y:S02]  /*a080*/  @!P0 SYNCS.PHASECHK.TRANS64 P0, [R0+URZ], R2 ;  /* 0x00000002000085a7 */ /* 0x000f2400080010ff */
[----:B----4-:R-:W-:Y:S05]  /*a090*/  @!P0 BRA `(.L_x_171) ;  /* 0xfffffffc00f08947 */ /* 0x010fea000383ffff */
[----:B------:R-:W-:Y:S05]  /*a0a0*/  BRA `(.L_x_172) ;  /* 0xffffffa0003c7947 */ /* 0x000fea000383ffff */
.L_x_79:
[----:B------:R-:W-:-:S07]  /*a0b0*/  MOV R0, UR5 ;  /* 0x0000000500007c02 */ /* 0x000fce0008000f00 */
.L_x_173:
[----:B-1----:R1:W2:Y:S02]  /*a0c0*/  SYNCS.PHASECHK.TRANS64.TRYWAIT P0, [R0+URZ], R3 ;  /* 0x00000003000075a7 */ /* 0x0022a400080011ff */
[----:B--2---:R-:W-:Y:S05]  /*a0d0*/  @!P0 NANOSLEEP.SYNCS 0x989680 ;  /* 0x009896800000895d */ /* 0x004fea0003900000 */
[----:B------:R-:W2:Y:S02]  /*a0e0*/  @!P0 SYNCS.PHASECHK.TRANS64 P0, [R0+URZ], R3 ;  /* 0x00000003000085a7 */ /* 0x000ea400080010ff */
[----:B--2---:R-:W-:Y:S05]  /*a0f0*/  @!P0 BRA `(.L_x_173) ;  /* 0xfffffffc00f08947 */ /* 0x004fea000383ffff */
[----:B------:R-:W-:Y:S05]  /*a100*/  BRA `(.L_x_174) ;  /* 0xffffffa000487947 */ /* 0x000fea000383ffff */
.L_x_80:
[----:B------:R-:W-:-:S07]  /*a110*/  MOV R0, UR5 ;  /* 0x0000000500007c02 */ /* 0x000fce0008000f00 */
.L_x_175:
[----:B-1----:R1:W2:Y:S02]  /*a120*/  SYNCS.PHASECHK.TRANS64.TRYWAIT P0, [R0+URZ], R3 ;  /* 0x00000003000075a7 */ /* 0x0022a400080011ff */
[----:B--2---:R-:W-:Y:S05]  /*a130*/  @!P0 NANOSLEEP.SYNCS 0x989680 ;  /* 0x009896800000895d */ /* 0x004fea0003900000 */
[----:B------:R-:W2:Y:S02]  /*a140*/  @!P0 SYNCS.PHASECHK.TRANS64 P0, [R0+URZ], R3 ;  /* 0x00000003000085a7 */ /* 0x000ea400080010ff */
[----:B--2---:R-:W-:Y:S05]  /*a150*/  @!P0 BRA `(.L_x_175) ;  /* 0xfffffffc00f08947 */ /* 0x004fea000383ffff */
[----:B------:R-:W-:Y:S05]  /*a160*/  BRA `(.L_x_176) ;  /* 0xffffffa000547947 */ /* 0x000fea000383ffff */
.L_x_81:
[----:B-1----:R-:W-:-:S07]  /*a170*/  MOV R0, UR4 ;  /* 0x0000000400007c02 */ /* 0x002fce0008000f00 */
.L_x_177:
[----:B-1----:R1:W2:Y:S02]  /*a180*/  SYNCS.PHASECHK.TRANS64.TRYWAIT P0, [R0+URZ], R2 ;  /* 0x00000002000075a7 */ /* 0x0022a400080011ff */
[----:B--2---:R-:W-:Y:S05]  /*a190*/  @!P0 NANOSLEEP.SYNCS 0x989680 ;  /* 0x009896800000895d */ /* 0x004fea0003900000 */
[----:B------:R-:W2:Y:S02]  /*a1a0*/  @!P0 SYNCS.PHASECHK.TRANS64 P0, [R0+URZ], R2 ;  /* 0x00000002000085a7 */ /* 0x000ea400080010ff */
[----:B--2---:R-:W-:Y:S05]  /*a1b0*/  @!P0 BRA `(.L_x_177) ;  /* 0xfffffffc00f08947 */ /* 0x004fea000383ffff */
[----:B------:R-:W-:Y:S05]  /*a1c0*/  BRA `(.L_x_178) ;  /* 0xffffffa000607947 */ /* 0x000fea000383ffff */
.L_x_86:
[----:B---3--:R3:W4:Y:S02]  /*a1d0*/  SYNCS.PHASECHK.TRANS64.TRYWAIT P0, [R3+URZ+0x170], R0 ;  /* 0x00017000030075a7 */ /* 0x00872400080011ff */
[----:B----4-:R-:W-:Y:S05]  /*a1e0*/  @!P0 NANOSLEEP.SYNCS 0x989680 ;  /* 0x009896800000895d */ /* 0x010fea0003900000 */
[----:B------:R-:W4:Y:S02]  /*a1f0*/  @!P0 SYNCS.PHASECHK.TRANS64 P0, [R3+URZ+0x170], R0 ;  /* 0x00017000030085a7 */ /* 0x000f2400080010ff */
[----:B----4-:R-:W-:Y:S05]  /*a200*/  @!P0 BRA `(.L_x_86) ;  /* 0xfffffffc00f08947 */ /* 0x010fea000383ffff */
[----:B------:R-:W-:Y:S05]  /*a210*/  BRA `(.L_x_179) ;  /* 0xffffffa400847947 */ /* 0x000fea000383ffff */
.L_x_89:
[----:B-1----:R-:W-:Y:S07]  /*a220*/  MOV R0, UR21 ;  /* 0x0000001500007c02 */ /* 0x002fee0008000f00 */
.L_x_180:
[----:B-1----:R1:W3:Y:S02]  /*a230*/  SYNCS.PHASECHK.TRANS64.TRYWAIT P1, [R0+URZ+0x168], R3 ;  /* 0x00016803000075a7 */ /* 0x0022e400080211ff */
[----:B---3--:R-:W-:Y:S05]  /*a240*/  @!P1 NANOSLEEP.SYNCS 0x989680 ;  /* 0x009896800000995d */ /* 0x008fea0003900000 */
[----:B------:R-:W3:Y:S02]  /*a250*/  @!P1 SYNCS.PHASECHK.TRANS64 P1, [R0+URZ+0x168], R3 ;  /* 0x00016803000095a7 */ /* 0x000ee400080210ff */
[----:B---3--:R-:W-:Y:S05]  /*a260*/  @!P1 BRA `(.L_x_180) ;  /* 0xfffffffc00f09947 */ /* 0x008fea000383ffff */
[----:B------:R-:W-:Y:S05]  /*a270*/  BRA `(.L_x_88) ;  /* 0xffffffa800f87947 */ /* 0x000fea000383ffff */
.L_x_92:
[----:B-1----:R-:W-:Y:S07]  /*a280*/  MOV R0, UR21 ;  /* 0x0000001500007c02 */ /* 0x002fee0008000f00 */
.L_x_181:
[----:B-1----:R1:W3:Y:S02]  /*a290*/  SYNCS.PHASECHK.TRANS64.TRYWAIT P0, [R0+URZ+0x158], R2 ;  /* 0x00015802000075a7 */ /* 0x0022e400080011ff */
[----:B---3--:R-:W-:Y:S05]  /*a2a0*/  @!P0 NANOSLEEP.SYNCS 0x989680 ;  /* 0x009896800000895d */ /* 0x008fea0003900000 */
[----:B------:R-:W3:Y:S02]  /*a2b0*/  @!P0 SYNCS.PHASECHK.TRANS64 P0, [R0+URZ+0x158], R2 ;  /* 0x00015802000085a7 */ /* 0x000ee400080010ff */
[----:B---3--:R-:W-:Y:S05]  /*a2c0*/  @!P0 BRA `(.L_x_181) ;  /* 0xfffffffc00f08947 */ /* 0x008fea000383ffff */
[----:B------:R-:W-:Y:S05]  /*a2d0*/  BRA `(.L_x_182) ;  /* 0xffffffac004c7947 */ /* 0x000fea000383ffff */
.L_x_95:
[----:B------:R-:W-:Y:S07]  /*a2e0*/  MOV R0, UR4 ;  /* 0x0000000400007c02 */ /* 0x000fee0008000f00 */
.L_x_183:
[----:B--2---:R2:W3:Y:S02]  /*a2f0*/  SYNCS.PHASECHK.TRANS64.TRYWAIT P0, [R0+URZ+0x170], R3 ;  /* 0x00017003000075a7 */ /* 0x0044e400080011ff */
[----:B---3--:R-:W-:Y:S05]  /*a300*/  @!P0 NANOSLEEP.SYNCS 0x989680 ;  /* 0x009896800000895d */ /* 0x008fea0003900000 */
[----:B------:R-:W3:Y:S02]  /*a310*/  @!P0 SYNCS.PHASECHK.TRANS64 P0, [R0+URZ+0x170], R3 ;  /* 0x00017003000085a7 */ /* 0x000ee400080010ff */
[----:B---3--:R-:W-:Y:S05]  /*a320*/  @!P0 BRA `(.L_x_183) ;  /* 0xfffffffc00f08947 */ /* 0x008fea000383ffff */
[----:B------:R-:W-:Y:S05]  /*a330*/  BRA `(.L_x_184) ;  /* 0xffffffb000b47947 */ /* 0x000fea000383ffff */
.L_x_105:
[----:B-1----:R-:W-:Y:S04]  /*a340*/  MOV R0, UR45 ;  /* 0x0000002d00007c02 */ /* 0x002fe80008000f00 */
[----:B------:R1:W2:Y:S03]  /*a350*/  SYNCS.PHASECHK.TRANS64.TRYWAIT P1, [R0+URZ+0x150], R3 ;  /* 0x00015003000075a7 */ /* 0x0002a600080211ff */
[----:B--2---:R-:W-:Y:S05]  /*a360*/  @!P1 NANOSLEEP.SYNCS 0x989680 ;  /* 0x009896800000995d */ /* 0x004fea0003900000 */
[----:B------:R-:W2:Y:S02]  /*a370*/  @!P1 SYNCS.PHASECHK.TRANS64 P1, [R0+URZ+0x150], R3 ;  /* 0x00015003000095a7 */ /* 0x000ea400080210ff */
[----:B--2---:R-:W-:Y:S05]  /*a380*/  @!P1 BRA `(.L_x_105) ;  /* 0xfffffffc00ec9947 */ /* 0x004fea000383ffff */
[----:B------:R-:W-:Y:S05]  /*a390*/  BRA `(.L_x_104) ;  /* 0xffffffc000707947 */ /* 0x000fea000383ffff */
.L_x_107:
[----:B------:R1:W1:Y:S02]  /*a3a0*/  SYNCS.PHASECHK.TRANS64.TRYWAIT P0, [R17+URZ+0x190], R4 ;  /* 0x00019004110075a7 */ /* 0x00026400080011ff */
[----:B-1----:R-:W-:Y:S05]  /*a3b0*/  @!P0 NANOSLEEP.SYNCS 0x989680 ;  /* 0x009896800000895d */ /* 0x002fea0003900000 */
[----:B------:R-:W1:Y:S02]  /*a3c0*/  @!P0 SYNCS.PHASECHK.TRANS64 P0, [R17+URZ+0x190], R4 ;  /* 0x00019004110085a7 */ /* 0x000e6400080010ff */
[----:B-1----:R-:W-:Y:S05]  /*a3d0*/  @!P0 BRA `(.L_x_107) ;  /* 0xfffffffc00f08947 */ /* 0x002fea000383ffff */
[----:B------:R-:W-:Y:S05]  /*a3e0*/  BRA `(.L_x_106) ;  /* 0xffffffc000b47947 */ /* 0x000fea000383ffff */
        .weak           $__internal_0_$__cuda_sm10x_tcgen05_guardrail_trap_col_being_dealloced_not_returned_by_alloc
        .type           $__internal_0_$__cuda_sm10x_tcgen05_guardrail_trap_col_being_dealloced_not_returned_by_alloc,@function
        .size           $__internal_0_$__cuda_sm10x_tcgen05_guardrail_trap_col_being_dealloced_not_returned_by_alloc,($__internal_1_$__cuda_sm10x_tcgen05_guardrail_trap_phase_invalid_during_alloc - $__internal_0_$__cuda_sm10x_tcgen05_guardrail_trap_col_being_dealloced_not_returned_by_alloc)
$__internal_0_$__cuda_sm10x_tcgen05_guardrail_trap_col_being_dealloced_not_returned_by_alloc:
[----:B------:R-:W-:Y:S05]  /*a3f0*/  BPT.TRAP 0x1 ;  /* 0x000000040000795c */ /* 0x000fea0000300000 */
[----:B------:R-:W-:-:S04]  /*a400*/  HFMA2 R3, -RZ, RZ, 0, 0 ;  /* 0x00000000ff037431 */ /* 0x000fc800000001ff */
[----:B------:R-:W-:Y:S05]  /*a410*/  RET.REL.NODEC R2 `(_ZN7cutlass13device_kernelINS_4gemm6kernel13GemmUniversalIN4cute5tupleIJiiiiEEENS1_10collective13CollectiveMmaINS1_35MainloopSm100TmaUmmaWarpSpecializedILi21ELi2ELi4ENS5_IJNS4_1CILi1EEESB_SB_EEEEENS5_IJNSA_ILi64EEENSA_ILi224EEENSA_ILi32EEEEEEaNS5_IJlSB_lEEEaSI_NS4_8TiledMMAINS4_8MMA_AtomIJNS4_15SM100_MMA_S8_SSIaaiLi64ELi224ELNS4_4UMMA5MajorE0ELSN_0ELNSM_8SaturateE0EEEEEENS4_6LayoutISC_NS5_IJNSA_ILi0EEESS_SS_EEEEENS5_IJNS4_10UnderscoreESV_SV_EEEEENS4_13SM90_TMA_LOADENS4_14ComposedLayoutINS4_7SwizzleILi1ELi4ELi3EEENS4_18smem_ptr_flag_bitsILi8EEENSR_INS5_IJNSA_ILi8EEESG_EEENS5_IJSG_SB_EEEEEEEvNS4_8identityESY_S18_vS19_EENS_8epilogue10collective18CollectiveEpilogueINS1B_23Sm100TmaWarpSpecializedILi1ELi1ELi112ELb0ELb0EEEJSH_NS5_IJNSR_ISE_SB_EENSR_ISF_SB_EEEEEaSI_aSI_NS1B_6fusion15FusionCallbacksIS1F_NS1J_17LinearCombinationIaiaiLNS_15FloatRoundStyleE2EEESH_S1I_JEEENS4_5SM1004TMEM4LOAD26SM100_TMEM_LOAD_16dp32b16xESY_S18_NS4_39AutoVectorizingCopyWithAssumedAlignmentILi128EEENS4_14SM90_TMA_STOREES18_S1U_S1U_EEEvvEEEEvNT_6ParamsE) ;  /* 0xffffff5802f87950 */ /* 0x000fea0003c3ffff */
        .weak           $__internal_1_$__cuda_sm10x_tcgen05_guardrail_trap_phase_invalid_during_alloc
        .type           $__internal_1_$__cuda_sm10x_tcgen05_guardrail_trap_phase_invalid_during_alloc,@function
        .size           $__internal_1_$__cuda_sm10x_tcgen05_guardrail_trap_phase_invalid_during_alloc,($__internal_2_$__cuda_sm10x_tcgen05_guardrail_trap_unallocated_columns_being_dealloced - $__internal_1_$__cuda_sm10x_tcgen05_guardrail_trap_phase_invalid_during_alloc)
$__internal_1_$__cuda_sm10x_tcgen05_guardrail_trap_phase_invalid_during_alloc:
[----:B------:R-:W-:Y:S05]  /*a420*/  BPT.TRAP 0x1 ;  /* 0x000000040000795c */ /* 0x000fea0000300000 */
[----:B------:R-:W-:-:S04]  /*a430*/  MOV R3, 0x0 ;  /* 0x0000000000037802 */ /* 0x000fc80000000f00 */
[----:B------:R-:W-:Y:S05]  /*a440*/  RET.REL.NODEC R2 `(_ZN7cutlass13device_kernelINS_4gemm6kernel13GemmUniversalIN4cute5tupleIJiiiiEEENS1_10collective13CollectiveMmaINS1_35MainloopSm100TmaUmmaWarpSpecializedILi21ELi2ELi4ENS5_IJNS4_1CILi1EEESB_SB_EEEEENS5_IJNSA_ILi64EEENSA_ILi224EEENSA_ILi32EEEEEEaNS5_IJlSB_lEEEaSI_NS4_8TiledMMAINS4_8MMA_AtomIJNS4_15SM100_MMA_S8_SSIaaiLi64ELi224ELNS4_4UMMA5MajorE0ELSN_0ELNSM_8SaturateE0EEEEEENS4_6LayoutISC_NS5_IJNSA_ILi0EEESS_SS_EEEEENS5_IJNS4_10UnderscoreESV_SV_EEEEENS4_13SM90_TMA_LOADENS4_14ComposedLayoutINS4_7SwizzleILi1ELi4ELi3EEENS4_18smem_ptr_flag_bitsILi8EEENSR_INS5_IJNSA_ILi8EEESG_EEENS5_IJSG_SB_EEEEEEEvNS4_8identityESY_S18_vS19_EENS_8epilogue10collective18CollectiveEpilogueINS1B_23Sm100TmaWarpSpecializedILi1ELi1ELi112ELb0ELb0EEEJSH_NS5_IJNSR_ISE_SB_EENSR_ISF_SB_EEEEEaSI_aSI_NS1B_6fusion15FusionCallbacksIS1F_NS1J_17LinearCombinationIaiaiLNS_15FloatRoundStyleE2EEESH_S1I_JEEENS4_5SM1004TMEM4LOAD26SM100_TMEM_LOAD_16dp32b16xESY_S18_NS4_39AutoVectorizingCopyWithAssumedAlignmentILi128EEENS4_14SM90_TMA_STOREES18_S1U_S1U_EEEvvEEEEvNT_6ParamsE) ;  /* 0xffffff5802ec7950 */ /* 0x000fea0003c3ffff */
        .weak           $__internal_2_$__cuda_sm10x_tcgen05_guardrail_trap_unallocated_columns_being_dealloced
        .type           $__internal_2_$__cuda_sm10x_tcgen05_guardrail_trap_unallocated_columns_being_dealloced,@function
        .size           $__internal_2_$__cuda_sm10x_tcgen05_guardrail_trap_unallocated_columns_being_dealloced,(.L_x_186 - $__internal_2_$__cuda_sm10x_tcgen05_guardrail_trap_unallocated_columns_being_dealloced)
$__internal_2_$__cuda_sm10x_tcgen05_guardrail_trap_unallocated_columns_being_dealloced:
[----:B------:R-:W-:Y:S05]  /*a450*/  BPT.TRAP 0x1 ;  /* 0x000000040000795c */ /* 0x000fea0000300000 */
[----:B------:R-:W-:-:S04]  /*a460*/  HFMA2 R3, -RZ, RZ, 0, 0 ;  /* 0x00000000ff037431 */ /* 0x000fc800000001ff */
[----:B------:R-:W-:Y:S05]  /*a470*/  RET.REL.NODEC R2 `(_ZN7cutlass13device_kernelINS_4gemm6kernel13GemmUniversalIN4cute5tupleIJiiiiEEENS1_10collective13CollectiveMmaINS1_35MainloopSm100TmaUmmaWarpSpecializedILi21ELi2ELi4ENS5_IJNS4_1CILi1EEESB_SB_EEEEENS5_IJNSA_ILi64EEENSA_ILi224EEENSA_ILi32EEEEEEaNS5_IJlSB_lEEEaSI_NS4_8TiledMMAINS4_8MMA_AtomIJNS4_15SM100_MMA_S8_SSIaaiLi64ELi224ELNS4_4UMMA5MajorE0ELSN_0ELNSM_8SaturateE0EEEEEENS4_6LayoutISC_NS5_IJNSA_ILi0EEESS_SS_EEEEENS5_IJNS4_10UnderscoreESV_SV_EEEEENS4_13SM90_TMA_LOADENS4_14ComposedLayoutINS4_7SwizzleILi1ELi4ELi3EEENS4_18smem_ptr_flag_bitsILi8EEENSR_INS5_IJNSA_ILi8EEESG_EEENS5_IJSG_SB_EEEEEEEvNS4_8identityESY_S18_vS19_EENS_8epilogue10collective18CollectiveEpilogueINS1B_23Sm100TmaWarpSpecializedILi1ELi1ELi112ELb0ELb0EEEJSH_NS5_IJNSR_ISE_SB_EENSR_ISF_SB_EEEEEaSI_aSI_NS1B_6fusion15FusionCallbacksIS1F_NS1J_17LinearCombinationIaiaiLNS_15FloatRoundStyleE2EEESH_S1I_JEEENS4_5SM1004TMEM4LOAD26SM100_TMEM_LOAD_16dp32b16xESY_S18_NS4_39AutoVectorizingCopyWithAssumedAlignmentILi128EEENS4_14SM90_TMA_STOREES18_S1U_S1U_EEEvvEEEEvNT_6ParamsE) ;  /* 0xffffff5802e07950 */ /* 0x000fea0003c3ffff */
.L_x_185:
[----:B------:R-:W-:-:S00]  /*a480*/  BRA `(.L_x_185) ;  /* 0xfffffffc00fc7947 */ /* 0x000fc0000383ffff */
[----:B------:R-:W-:-:S00]  /*a490*/  NOP ;  /* 0x0000000000007918 */ /* 0x000fc00000000000 */
        /* <DEDUP_REMOVED lines=14> */
.L_x_186:


//--------------------- .nv.global.init           --------------------------
	.section	.nv.global.init,"aw",@progbits
.nv.global.init:
	.type		$str$27,@object
	.size		$str$27,($str$28 - $str$27)
$str$27:
        /*0000*/ 	.byte	0x28, 0x61, 0x64, 0x64, 0x72, 0x65, 0x73, 0x73, 0x20, 0x26, 0x20, 0x6d, 0x61, 0x73, 0x6b, 0x29
        /*0010*/ 	.byte	0x20, 0x3d, 0x3d, 0x20, 0x30, 0x00
	.type		$str$28,@object
	.size		$str$28,($str$26 - $str$28)
$str$28:
        /*0016*/ 	.byte	0x2f, 0x74, 0x6d, 0x70, 0x2f, 0x63, 0x75, 0x74, 0x6c, 0x61, 0x73, 0x73, 0x5f, 0x73, 0x77, 0x65
        /*0026*/ 	.byte	0x65, 0x70, 0x5f, 0x73, 0x72, 0x63, 0x2f, 0x69, 0x6e, 0x63, 0x6c, 0x75, 0x64, 0x65, 0x2f, 0x63
        /*0036*/ 	.byte	0x75, 0x74, 0x65, 0x2f, 0x70, 0x6f, 0x69, 0x6e, 0x74, 0x65, 0x72, 0x5f, 0x66, 0x6c, 0x61, 0x67
        /*0046*/ 	.byte	0x67, 0x65, 0x64, 0x2e, 0x68, 0x70, 0x70, 0x00
	.type		$str$26,@object
	.size		$str$26,($str$25 - $str$26)
$str$26:
        /*004e*/ 	.byte	0x2f, 0x74, 0x6d, 0x70, 0x2f, 0x63, 0x75, 0x74, 0x6c, 0x61, 0x73, 0x73, 0x5f, 0x73, 0x77, 0x65
        /*005e*/ 	.byte	0x65, 0x70, 0x5f, 0x73, 0x72, 0x63, 0x2f, 0x69, 0x6e, 0x63, 0x6c, 0x75, 0x64, 0x65, 0x2f, 0x63
        /*006e*/ 	.byte	0x75, 0x74, 0x65, 0x2f, 0x61, 0x74, 0x6f, 0x6d, 0x2f, 0x63, 0x6f, 0x70, 0x79, 0x5f, 0x74, 0x72
        /*007e*/ 	.byte	0x61, 0x69, 0x74, 0x73, 0x5f, 0x73, 0x6d, 0x31, 0x30, 0x30, 0x2e, 0x68, 0x70, 0x70, 0x00
	.type		$str$25,@object
	.size		$str$25,(__unnamed_1 - $str$25)
$str$25:
        /*008d*/ 	.byte	0x28, 0x28, 0x75, 0x69, 0x6e, 0x74, 0x33, 0x32, 0x5f, 0x74, 0x28, 0x74, 0x68, 0x72, 0x65, 0x61
        /*009d*/ 	.byte	0x64, 0x49, 0x64, 0x78, 0x2e, 0x78, 0x29, 0x20, 0x2f, 0x20, 0x33, 0x32, 0x29, 0x20, 0x25, 0x20
        /*00ad*/ 	.byte	0x34, 0x29, 0x20, 0x3d, 0x3d, 0x20, 0x28, 0x28, 0x28, 0x74, 0x6d, 0x65, 0x6d, 0x5f, 0x61, 0x64
        /*00bd*/ 	.byte	0x64, 0x72, 0x20, 0x3e, 0x3e, 0x20, 0x31, 0x36, 0x29, 0x20, 0x2f, 0x20, 0x33, 0x32, 0x29, 0x20
        /*00cd*/ 	.byte	0x25, 0x20, 0x34, 0x29, 0x00
	.type		__unnamed_1,@object
	.size		__unnamed_1,(__unnamed_2 - __unnamed_1)
__unnamed_1:
        /*00d2*/ 	.byte	0x61, 0x75, 0x74, 0x6f, 0x20, 0x63, 0x75, 0x74, 0x65, 0x3a, 0x3a, 0x61, 0x73, 0x5f, 0x70, 0x6f
        /* <DEDUP_REMOVED lines=24> */
        /*0262*/ 	.byte	0x3e, 0x3e, 0x3e, 0x5d, 0x00
	.type		__unnamed_2,@object
	.size		__unnamed_2,(.L_2 - __unnamed_2)
__unnamed_2:
        /* <DEDUP_REMOVED lines=37> */
        /*04b7*/ 	.byte	0x74, 0x65, 0x3a, 0x3a, 0x43, 0x3c, 0x30, 0x3e, 0x3e, 0x3e, 0x3e, 0x5d, 0x00
.L_2:


//--------------------- .nv.shared._ZN7cutlass13device_kernelINS_4gemm6kernel13GemmUniversalIN4cute5tupleIJiiiiEEENS1_10collective13CollectiveMmaINS1_35MainloopSm100TmaUmmaWarpSpecializedILi21ELi2ELi4ENS5_IJNS4_1CILi1EEESB_SB_EEEEENS5_IJNSA_ILi64EEENSA_ILi224EEENSA_ILi32EEEEEEaNS5_IJlSB_lEEEaSI_NS4_8TiledMMAINS4_8MMA_AtomIJNS4_15SM100_MMA_S8_SSIaaiLi64ELi224ELNS4_4UMMA5MajorE0ELSN_0ELNSM_8SaturateE0EEEEEENS4_6LayoutISC_NS5_IJNSA_ILi0EEESS_SS_EEEEENS5_IJNS4_10UnderscoreESV_SV_EEEEENS4_13SM90_TMA_LOADENS4_14ComposedLayoutINS4_7SwizzleILi1ELi4ELi3EEENS4_18smem_ptr_flag_bitsILi8EEENSR_INS5_IJNSA_ILi8EEESG_EEENS5_IJSG_SB_EEEEEEEvNS4_8identityESY_S18_vS19_EENS_8epilogue10collective18CollectiveEpilogueINS1B_23Sm100TmaWarpSpecializedILi1ELi1ELi112ELb0ELb0EEEJSH_NS5_IJNSR_ISE_SB_EENSR_ISF_SB_EEEEEaSI_aSI_NS1B_6fusion15FusionCallbacksIS1F_NS1J_17LinearCombinationIaiaiLNS_15FloatRoundStyleE2EEESH_S1I_JEEENS4_5SM1004TMEM4LOAD26SM100_TMEM_LOAD_16dp32b16xESY_S18_NS4_39AutoVectorizingCopyWithAssumedAlignmentILi128EEENS4_14SM90_TMA_STOREES18_S1U_S1U_EEEvvEEEEvNT_6ParamsE --------------------------
	.section	.nv.shared._ZN7cutlass13device_kernelINS_4gemm6kernel13GemmUniversalIN4cute5tupleIJiiiiEEENS1_10collective13CollectiveMmaINS1_35MainloopSm100TmaUmmaWarpSpecializedILi21ELi2ELi4ENS5_IJNS4_1CILi1EEESB_SB_EEEEENS5_IJNSA_ILi64EEENSA_ILi224EEENSA_ILi32EEEEEEaNS5_IJlSB_lEEEaSI_NS4_8TiledMMAINS4_8MMA_AtomIJNS4_15SM100_MMA_S8_SSIaaiLi64ELi224ELNS4_4UMMA5MajorE0ELSN_0ELNSM_8SaturateE0EEEEEENS4_6LayoutISC_NS5_IJNSA_ILi0EEESS_SS_EEEEENS5_IJNS4_10UnderscoreESV_SV_EEEEENS4_13SM90_TMA_LOADENS4_14ComposedLayoutINS4_7SwizzleILi1ELi4ELi3EEENS4_18smem_ptr_flag_bitsILi8EEENSR_INS5_IJNSA_ILi8EEESG_EEENS5_IJSG_SB_EEEEEEEvNS4_8identityESY_S18_vS19_EENS_8epilogue10collective18CollectiveEpilogueINS1B_23Sm100TmaWarpSpecializedILi1ELi1ELi112ELb0ELb0EEEJSH_NS5_IJNSR_ISE_SB_EENSR_ISF_SB_EEEEEaSI_aSI_NS1B_6fusion15FusionCallbacksIS1F_NS1J_17LinearCombinationIaiaiLNS_15FloatRoundStyleE2EEESH_S1I_JEEENS4_5SM1004TMEM4LOAD26SM100_TMEM_LOAD_16dp32b16xESY_S18_NS4_39AutoVectorizingCopyWithAssumedAlignmentILi128EEENS4_14SM90_TMA_STOREES18_S1U_S1U_EEEvvEEEEvNT_6ParamsE,"aw",@nobits
	.sectionflags	@""
	.align	16
	.zero		1024


//--------------------- .nv.shared.reserved.0     --------------------------
	.section	.nv.shared.reserved.0,"aw",@nobits
	.weak		__nv_reservedSMEM_offset_0_alias
	.size		__nv_reservedSMEM_offset_0_alias, 0, 64
	.other		__nv_reservedSMEM_offset_0_alias,@"STO_CUDA_RESERVED_SHARED STV_DEFAULT"
__nv_reservedSMEM_offset_0_alias:
	.zero		0
.nv.shared.reserved.0:
	.zero		64
	.weak		__nv_reservedSMEM_tcgen05_partition
	.type		__nv_reservedSMEM_tcgen05_partition,@object
	.size		__nv_reservedSMEM_tcgen05_partition,(.L_0 - __nv_reservedSMEM_tcgen05_partition)
__nv_reservedSMEM_tcgen05_partition:
	.zero		32
.L_0:


//--------------------- .nv.global                --------------------------
	.section	.nv.global,"aw",@nobits
.nv.global:
	.type		_ZN40_INTERNAL_a3554c50_4_k_cu_fcf305f6_340784cute1_E,@object
	.size		_ZN40_INTERNAL_a3554c50_4_k_cu_fcf305f6_340784cute1_E,(_ZN40_INTERNAL_a3554c50_4_k_cu_fcf305f6_340784cuda3std3__45__cpo6cbeginE - _ZN40_INTERNAL_a3554c50_4_k_cu_fcf305f6_340784cute1_E)
_ZN40_INTERNAL_a3554c50_4_k_cu_fcf305f6_340784cute1_E:
	.zero		1
	.type		_ZN40_INTERNAL_a3554c50_4_k_cu_fcf305f6_340784cuda3std3__45__cpo6cbeginE,@object
	.size		_ZN40_INTERNAL_a3554c50_4_k_cu_fcf305f6_340784cuda3std3__45__cpo6cbeginE,(_ZN40_INTERNAL_a3554c50_4_k_cu_fcf305f6_340784cuda3std3__48in_placeE - _ZN40_INTERNAL_a3554c50_4_k_cu_fcf305f6_340784cuda3std3__45__cpo6cbeginE)
_ZN40_INTERNAL_a3554c50_4_k_cu_fcf305f6_340784cuda3std3__45__cpo6cbeginE:
	.zero		1
	.type		_ZN40_INTERNAL_a3554c50_4_k_cu_fcf305f6_340784cuda3std3__48in_placeE,@object
	.size		_ZN40_INTERNAL_a3554c50_4_k_cu_fcf305f6_340784cuda3std3__48in_placeE,(_ZN40_INTERNAL_a3554c50_4_k_cu_fcf305f6_340784cuda3std6ranges3__45__cpo9iter_moveE - _ZN40_INTERNAL_a3554c50_4_k_cu_fcf305f6_340784cuda3std3__48in_placeE)
_ZN40_INTERNAL_a3554c50_4_k_cu_fcf305f6_340784cuda3std3__48in_placeE:
	.zero		1
	.type		_ZN40_INTERNAL_a3554c50_4_k_cu_fcf305f6_340784cuda3std6ranges3__45__cpo9iter_moveE,@object
	.size		_ZN40_INTERNAL_a3554c50_4_k_cu_fcf305f6_340784cuda3std6ranges3__45__cpo9iter_moveE,(_ZN40_INTERNAL_a3554c50_4_k_cu_fcf305f6_340784cuda3std3__45__cpo5beginE - _ZN40_INTERNAL_a3554c50_4_k_cu_fcf305f6_340784cuda3std6ranges3__45__cpo9iter_moveE)
_ZN40_INTERNAL_a3554c50_4_k_cu_fcf305f6_340784cuda3std6ranges3__45__cpo9iter_moveE:
	.zero		1
	.type		_ZN40_INTERNAL_a3554c50_4_k_cu_fcf305f6_340784cuda3std3__45__cpo5beginE,@object
	.size		_ZN40_INTERNAL_a3554c50_4_k_cu_fcf305f6_340784cuda3std3__45__cpo5beginE,(_ZN40_INTERNAL_a3554c50_4_k_cu_fcf305f6_340784cuda3std3__442_GLOBAL__N__a3554c50_4_k_cu_fcf305f6_340786ignoreE - _ZN40_INTERNAL_a3554c50_4_k_cu_fcf305f6_340784cuda3std3__45__cpo5beginE)
_ZN40_INTERNAL_a3554c50_4_k_cu_fcf305f6_340784cuda3std3__45__cpo5beginE:
	.zero		1
	.type		_ZN40_INTERNAL_a3554c50_4_k_cu_fcf305f6_340784cuda3std3__442_GLOBAL__N__a3554c50_4_k_cu_fcf305f6_340786ignoreE,@object
	.size		_ZN40_INTERNAL_a3554c50_4_k_cu_fcf305f6_340784cuda3std3__442_GLOBAL__N__a3554c50_4_k_cu_fcf305f6_340786ignoreE,(_ZN40_INTERNAL_a3554c50_4_k_cu_fcf305f6_340784cute7productE - _ZN40_INTERNAL_a3554c50_4_k_cu_fcf305f6_340784cuda3std3__442_GLOBAL__N__a3554c50_4_k_cu_fcf305f6_340786ignoreE)
_ZN40_INTERNAL_a3554c50_4_k_cu_fcf305f6_340784cuda3std3__442_GLOBAL__N__a3554c50_4_k_cu_fcf305f6_340786ignoreE:
	.zero		1
	.type		_ZN40_INTERNAL_a3554c50_4_k_cu_fcf305f6_340784cute7productE,@object
	.size		_ZN40_INTERNAL_a3554c50_4_k_cu_fcf305f6_340784cute7productE,(_ZN40_INTERNAL_a3554c50_4_k_cu_fcf305f6_340784cuda3std3__45__cpo3endE - _ZN40_INTERNAL_a3554c50_4_k_cu_fcf305f6_340784cute7productE)
_ZN40_INTERNAL_a3554c50_4_k_cu_fcf305f6_340784cute7productE:
	.zero		1
	.type		_ZN40_INTERNAL_a3554c50_4_k_cu_fcf305f6_340784cuda3std3__45__cpo3endE,@object
	.size		_ZN40_INTERNAL_a3554c50_4_k_cu_fcf305f6_340784cuda3std3__45__cpo3endE,(_ZN40_INTERNAL_a3554c50_4_k_cu_fcf305f6_340784cuda3std3__419piecewise_constructE - _ZN40_INTERNAL_a3554c50_4_k_cu_fcf305f6_340784cuda3std3__45__cpo3endE)
_ZN40_INTERNAL_a3554c50_4_k_cu_fcf305f6_340784cuda3std3__45__cpo3endE:
	.zero		1
	.type		_ZN40_INTERNAL_a3554c50_4_k_cu_fcf305f6_340784cuda3std3__419piecewise_constructE,@object
	.size		_ZN40_INTERNAL_a3554c50_4_k_cu_fcf305f6_340784cuda3std3__419piecewise_constructE,(_ZN40_INTERNAL_a3554c50_4_k_cu_fcf305f6_340784cuda3std3__45__cpo4cendE - _ZN40_INTERNAL_a3554c50_4_k_cu_fcf305f6_340784cuda3std3__419piecewise_constructE)
_ZN40_INTERNAL_a3554c50_4_k_cu_fcf305f6_340784cuda3std3__419piecewise_constructE:
	.zero		1
	.type		_ZN40_INTERNAL_a3554c50_4_k_cu_fcf305f6_340784cuda3std3__45__cpo4cendE,@object
	.size		_ZN40_INTERNAL_a3554c50_4_k_cu_fcf305f6_340784cuda3std3__45__cpo4cendE,(_ZN40_INTERNAL_a3554c50_4_k_cu_fcf305f6_340784cuda3std6ranges3__45__cpo4swapE - _ZN40_INTERNAL_a3554c50_4_k_cu_fcf305f6_340784cuda3std3__45__cpo4cendE)
_ZN40_INTERNAL_a3554c50_4_k_cu_fcf305f6_340784cuda3std3__45__cpo4cendE:
	.zero		1
	.type		_ZN40_INTERNAL_a3554c50_4_k_cu_fcf305f6_340784cuda3std6ranges3__45__cpo4swapE,@object
	.size		_ZN40_INTERNAL_a3554c50_4_k_cu_fcf305f6_340784cuda3std6ranges3__45__cpo4swapE,(.L_10 - _ZN40_INTERNAL_a3554c50_4_k_cu_fcf305f6_340784cuda3std6ranges3__45__cpo4swapE)
_ZN40_INTERNAL_a3554c50_4_k_cu_fcf305f6_340784cuda3std6ranges3__45__cpo4swapE:
	.zero		1
.L_10:


//--------------------- .nv.constant0._ZN7cutlass13device_kernelINS_4gemm6kernel13GemmUniversalIN4cute5tupleIJiiiiEEENS1_10collective13CollectiveMmaINS1_35MainloopSm100TmaUmmaWarpSpecializedILi21ELi2ELi4ENS5_IJNS4_1CILi1EEESB_SB_EEEEENS5_IJNSA_ILi64EEENSA_ILi224EEENSA_ILi32EEEEEEaNS5_IJlSB_lEEEaSI_NS4_8TiledMMAINS4_8MMA_AtomIJNS4_15SM100_MMA_S8_SSIaaiLi64ELi224ELNS4_4UMMA5MajorE0ELSN_0ELNSM_8SaturateE0EEEEEENS4_6LayoutISC_NS5_IJNSA_ILi0EEESS_SS_EEEEENS5_IJNS4_10UnderscoreESV_SV_EEEEENS4_13SM90_TMA_LOADENS4_14ComposedLayoutINS4_7SwizzleILi1ELi4ELi3EEENS4_18smem_ptr_flag_bitsILi8EEENSR_INS5_IJNSA_ILi8EEESG_EEENS5_IJSG_SB_EEEEEEEvNS4_8identityESY_S18_vS19_EENS_8epilogue10collective18CollectiveEpilogueINS1B_23Sm100TmaWarpSpecializedILi1ELi1ELi112ELb0ELb0EEEJSH_NS5_IJNSR_ISE_SB_EENSR_ISF_SB_EEEEEaSI_aSI_NS1B_6fusion15FusionCallbacksIS1F_NS1J_17LinearCombinationIaiaiLNS_15FloatRoundStyleE2EEESH_S1I_JEEENS4_5SM1004TMEM4LOAD26SM100_TMEM_LOAD_16dp32b16xESY_S18_NS4_39AutoVectorizingCopyWithAssumedAlignmentILi128EEENS4_14SM90_TMA_STOREES18_S1U_S1U_EEEvvEEEEvNT_6ParamsE --------------------------
	.section	.nv.constant0._ZN7cutlass13device_kernelINS_4gemm6kernel13GemmUniversalIN4cute5tupleIJiiiiEEENS1_10collective13CollectiveMmaINS1_35MainloopSm100TmaUmmaWarpSpecializedILi21ELi2ELi4ENS5_IJNS4_1CILi1EEESB_SB_EEEEENS5_IJNSA_ILi64EEENSA_ILi224EEENSA_ILi32EEEEEEaNS5_IJlSB_lEEEaSI_NS4_8TiledMMAINS4_8MMA_AtomIJNS4_15SM100_MMA_S8_SSIaaiLi64ELi224ELNS4_4UMMA5MajorE0ELSN_0ELNSM_8SaturateE0EEEEEENS4_6LayoutISC_NS5_IJNSA_ILi0EEESS_SS_EEEEENS5_IJNS4_10UnderscoreESV_SV_EEEEENS4_13SM90_TMA_LOADENS4_14ComposedLayoutINS4_7SwizzleILi1ELi4ELi3EEENS4_18smem_ptr_flag_bitsILi8EEENSR_INS5_IJNSA_ILi8EEESG_EEENS5_IJSG_SB_EEEEEEEvNS4_8identityESY_S18_vS19_EENS_8epilogue10collective18CollectiveEpilogueINS1B_23Sm100TmaWarpSpecializedILi1ELi1ELi112ELb0ELb0EEEJSH_NS5_IJNSR_ISE_SB_EENSR_ISF_SB_EEEEEaSI_aSI_NS1B_6fusion15FusionCallbacksIS1F_NS1J_17LinearCombinationIaiaiLNS_15FloatRoundStyleE2EEESH_S1I_JEEENS4_5SM1004TMEM4LOAD26SM100_TMEM_LOAD_16dp32b16xESY_S18_NS4_39AutoVectorizingCopyWithAssumedAlignmentILi128EEENS4_14SM90_TMA_STOREES18_S1U_S1U_EEEvvEEEEvNT_6ParamsE,"a",@progbits
	.sectionflags	@""
	.align	4
.nv.constant0._ZN7cutlass13device_kernelINS_4gemm6kernel13GemmUniversalIN4cute5tupleIJiiiiEEENS1_10collective13CollectiveMmaINS1_35MainloopSm100TmaUmmaWarpSpecializedILi21ELi2ELi4ENS5_IJNS4_1CILi1EEESB_SB_EEEEENS5_IJNSA_ILi64EEENSA_ILi224EEENSA_ILi32EEEEEEaNS5_IJlSB_lEEEaSI_NS4_8TiledMMAINS4_8MMA_AtomIJNS4_15SM100_MMA_S8_SSIaaiLi64ELi224ELNS4_4UMMA5MajorE0ELSN_0ELNSM_8SaturateE0EEEEEENS4_6LayoutISC_NS5_IJNSA_ILi0EEESS_SS_EEEEENS5_IJNS4_10UnderscoreESV_SV_EEEEENS4_13SM90_TMA_LOADENS4_14ComposedLayoutINS4_7SwizzleILi1ELi4ELi3EEENS4_18smem_ptr_flag_bitsILi8EEENSR_INS5_IJNSA_ILi8EEESG_EEENS5_IJSG_SB_EEEEEEEvNS4_8identityESY_S18_vS19_EENS_8epilogue10collective18CollectiveEpilogueINS1B_23Sm100TmaWarpSpecializedILi1ELi1ELi112ELb0ELb0EEEJSH_NS5_IJNSR_ISE_SB_EENSR_ISF_SB_EEEEEaSI_aSI_NS1B_6fusion15FusionCallbacksIS1F_NS1J_17LinearCombinationIaiaiLNS_15FloatRoundStyleE2EEESH_S1I_JEEENS4_5SM1004TMEM4LOAD26SM100_TMEM_LOAD_16dp32b16xESY_S18_NS4_39AutoVectorizingCopyWithAssumedAlignmentILi128EEENS4_14SM90_TMA_STOREES18_S1U_S1U_EEEvvEEEEvNT_6ParamsE:
	.zero		2944


//--------------------- SYMBOLS --------------------------

	.type		.nv.reservedSmem.offset0,@object
	.size		.nv.reservedSmem.offset0,0x4
	.type		.nv.reservedSmem.cap,@object
	.size		.nv.reservedSmem.cap,0x4
	.type		__assertfail,@function
